//
// Generated by NVIDIA NVVM Compiler
//
// Compiler Build ID: CL-36424714
// Cuda compilation tools, release 13.0, V13.0.88
// Based on NVVM 20.0.0
//

.version 9.0
.target sm_100
.address_size 64

	// .globl	wilders_batch_f32
// _ZZ17wilders_batch_f32E11partial_sum has been demoted

.visible .entry wilders_batch_f32(
	.param .u64 .ptr .align 1 wilders_batch_f32_param_0,
	.param .u64 .ptr .align 1 wilders_batch_f32_param_1,
	.param .u64 .ptr .align 1 wilders_batch_f32_param_2,
	.param .u64 .ptr .align 1 wilders_batch_f32_param_3,
	.param .u32 wilders_batch_f32_param_4,
	.param .u32 wilders_batch_f32_param_5,
	.param .u32 wilders_batch_f32_param_6,
	.param .u64 .ptr .align 1 wilders_batch_f32_param_7
)
{
	.reg .pred 	%p<25>;
	.reg .b32 	%r<101>;
	.reg .b32 	%f<116>;
	.reg .b64 	%rd<31>;
	// demoted variable
	.shared .align 4 .b8 _ZZ17wilders_batch_f32E11partial_sum[1024];
	ld.param.u64 	%rd8, [wilders_batch_f32_param_0];
	ld.param.u64 	%rd5, [wilders_batch_f32_param_1];
	ld.param.u64 	%rd6, [wilders_batch_f32_param_2];
	ld.param.u64 	%rd7, [wilders_batch_f32_param_3];
	ld.param.u32 	%r57, [wilders_batch_f32_param_4];
	ld.param.u32 	%r58, [wilders_batch_f32_param_5];
	ld.param.u32 	%r59, [wilders_batch_f32_param_6];
	ld.param.u64 	%rd9, [wilders_batch_f32_param_7];
	cvta.to.global.u64 	%rd1, %rd8;
	cvta.to.global.u64 	%rd2, %rd9;
	mov.u32 	%r1, %ctaid.x;
	setp.ge.s32 	%p1, %r1, %r59;
	@%p1 bra 	$L__BB0_32;
	cvta.to.global.u64 	%rd10, %rd5;
	cvta.to.global.u64 	%rd11, %rd6;
	cvta.to.global.u64 	%rd12, %rd7;
	mul.wide.u32 	%rd13, %r1, 4;
	add.s64 	%rd14, %rd10, %rd13;
	ld.global.nc.u32 	%r2, [%rd14];
	add.s64 	%rd15, %rd11, %rd13;
	ld.global.nc.f32 	%f1, [%rd15];
	add.s64 	%rd16, %rd12, %rd13;
	ld.global.nc.u32 	%r60, [%rd16];
	setp.lt.s32 	%p2, %r2, 1;
	max.s32 	%r61, %r60, %r58;
	setp.ge.s32 	%p3, %r61, %r57;
	or.pred  	%p4, %p3, %p2;
	@%p4 bra 	$L__BB0_32;
	mul.lo.s32 	%r4, %r57, %r1;
	mov.u32 	%r5, %tid.x;
	setp.ge.s32 	%p5, %r5, %r57;
	@%p5 bra 	$L__BB0_5;
	mov.u32 	%r6, %ntid.x;
	mov.u32 	%r84, %r5;
$L__BB0_4:
	add.s32 	%r62, %r84, %r4;
	mul.wide.s32 	%rd17, %r62, 4;
	add.s64 	%rd18, %rd2, %rd17;
	mov.b32 	%r63, 2143289344;
	st.global.u32 	[%rd18], %r63;
	add.s32 	%r84, %r84, %r6;
	setp.lt.s32 	%p6, %r84, %r57;
	@%p6 bra 	$L__BB0_4;
$L__BB0_5:
	bar.sync 	0;
	setp.ge.u32 	%p7, %r5, %r2;
	mov.f32 	%f102, 0f00000000;
	@%p7 bra 	$L__BB0_10;
	mov.f32 	%f102, 0f00000000;
	mov.u32 	%r9, %ntid.x;
	mov.u32 	%r85, %r5;
$L__BB0_7:
	add.s32 	%r11, %r85, %r58;
	setp.ge.s32 	%p8, %r11, %r57;
	@%p8 bra 	$L__BB0_9;
	mul.wide.s32 	%rd19, %r11, 4;
	add.s64 	%rd20, %rd1, %rd19;
	ld.global.nc.f32 	%f27, [%rd20];
	add.f32 	%f102, %f102, %f27;
$L__BB0_9:
	add.s32 	%r85, %r85, %r9;
	setp.lt.s32 	%p9, %r85, %r2;
	@%p9 bra 	$L__BB0_7;
$L__BB0_10:
	shl.b32 	%r64, %r5, 2;
	mov.u32 	%r65, _ZZ17wilders_batch_f32E11partial_sum;
	add.s32 	%r66, %r65, %r64;
	st.shared.f32 	[%r66], %f102;
	bar.sync 	0;
	setp.ne.s32 	%p10, %r5, 0;
	@%p10 bra 	$L__BB0_32;
	mov.u32 	%r13, %ntid.x;
	and.b32  	%r14, %r13, 15;
	setp.lt.u32 	%p11, %r13, 16;
	mov.f32 	%f112, 0f00000000;
	mov.b32 	%r89, 0;
	@%p11 bra 	$L__BB0_14;
	and.b32  	%r89, %r13, 2032;
	add.s32 	%r86, %r65, 32;
	and.b32  	%r70, %r13, -16;
	neg.s32 	%r87, %r70;
	mov.f32 	%f112, 0f00000000;
$L__BB0_13:
	.pragma "nounroll";
	ld.shared.f32 	%f31, [%r86+-32];
	add.f32 	%f32, %f112, %f31;
	ld.shared.f32 	%f33, [%r86+-28];
	add.f32 	%f34, %f32, %f33;
	ld.shared.f32 	%f35, [%r86+-24];
	add.f32 	%f36, %f34, %f35;
	ld.shared.f32 	%f37, [%r86+-20];
	add.f32 	%f38, %f36, %f37;
	ld.shared.f32 	%f39, [%r86+-16];
	add.f32 	%f40, %f38, %f39;
	ld.shared.f32 	%f41, [%r86+-12];
	add.f32 	%f42, %f40, %f41;
	ld.shared.f32 	%f43, [%r86+-8];
	add.f32 	%f44, %f42, %f43;
	ld.shared.f32 	%f45, [%r86+-4];
	add.f32 	%f46, %f44, %f45;
	ld.shared.f32 	%f47, [%r86];
	add.f32 	%f48, %f46, %f47;
	ld.shared.f32 	%f49, [%r86+4];
	add.f32 	%f50, %f48, %f49;
	ld.shared.f32 	%f51, [%r86+8];
	add.f32 	%f52, %f50, %f51;
	ld.shared.f32 	%f53, [%r86+12];
	add.f32 	%f54, %f52, %f53;
	ld.shared.f32 	%f55, [%r86+16];
	add.f32 	%f56, %f54, %f55;
	ld.shared.f32 	%f57, [%r86+20];
	add.f32 	%f58, %f56, %f57;
	ld.shared.f32 	%f59, [%r86+24];
	add.f32 	%f60, %f58, %f59;
	ld.shared.f32 	%f61, [%r86+28];
	add.f32 	%f112, %f60, %f61;
	add.s32 	%r87, %r87, 16;
	add.s32 	%r86, %r86, 64;
	setp.ne.s32 	%p12, %r87, 0;
	@%p12 bra 	$L__BB0_13;
$L__BB0_14:
	setp.eq.s32 	%p13, %r14, 0;
	@%p13 bra 	$L__BB0_23;
	and.b32  	%r22, %r13, 7;
	setp.lt.u32 	%p14, %r14, 8;
	@%p14 bra 	$L__BB0_17;
	shl.b32 	%r71, %r89, 2;
	add.s32 	%r73, %r65, %r71;
	ld.shared.f32 	%f63, [%r73];
	add.f32 	%f64, %f112, %f63;
	ld.shared.f32 	%f65, [%r73+4];
	add.f32 	%f66, %f64, %f65;
	ld.shared.f32 	%f67, [%r73+8];
	add.f32 	%f68, %f66, %f67;
	ld.shared.f32 	%f69, [%r73+12];
	add.f32 	%f70, %f68, %f69;
	ld.shared.f32 	%f71, [%r73+16];
	add.f32 	%f72, %f70, %f71;
	ld.shared.f32 	%f73, [%r73+20];
	add.f32 	%f74, %f72, %f73;
	ld.shared.f32 	%f75, [%r73+24];
	add.f32 	%f76, %f74, %f75;
	ld.shared.f32 	%f77, [%r73+28];
	add.f32 	%f112, %f76, %f77;
	add.s32 	%r89, %r89, 8;
$L__BB0_17:
	setp.eq.s32 	%p15, %r22, 0;
	@%p15 bra 	$L__BB0_23;
	and.b32  	%r25, %r13, 3;
	setp.lt.u32 	%p16, %r22, 4;
	@%p16 bra 	$L__BB0_20;
	shl.b32 	%r74, %r89, 2;
	add.s32 	%r76, %r65, %r74;
	ld.shared.f32 	%f79, [%r76];
	add.f32 	%f80, %f112, %f79;
	ld.shared.f32 	%f81, [%r76+4];
	add.f32 	%f82, %f80, %f81;
	ld.shared.f32 	%f83, [%r76+8];
	add.f32 	%f84, %f82, %f83;
	ld.shared.f32 	%f85, [%r76+12];
	add.f32 	%f112, %f84, %f85;
	add.s32 	%r89, %r89, 4;
$L__BB0_20:
	setp.eq.s32 	%p17, %r25, 0;
	@%p17 bra 	$L__BB0_23;
	shl.b32 	%r77, %r89, 2;
	add.s32 	%r92, %r65, %r77;
	neg.s32 	%r91, %r25;
$L__BB0_22:
	.pragma "nounroll";
	ld.shared.f32 	%f86, [%r92];
	add.f32 	%f112, %f112, %f86;
	add.s32 	%r92, %r92, 4;
	add.s32 	%r91, %r91, 1;
	setp.ne.s32 	%p18, %r91, 0;
	@%p18 bra 	$L__BB0_22;
$L__BB0_23:
	add.s32 	%r79, %r2, %r58;
	setp.gt.s32 	%p19, %r79, %r57;
	@%p19 bra 	$L__BB0_32;
	cvt.rn.f32.u32 	%f87, %r2;
	div.rn.f32 	%f113, %f112, %f87;
	add.s32 	%r34, %r60, %r4;
	mul.wide.s32 	%rd21, %r34, 4;
	add.s64 	%rd22, %rd2, %rd21;
	st.global.f32 	[%rd22], %f113;
	add.s32 	%r96, %r60, 1;
	setp.ge.s32 	%p20, %r96, %r57;
	@%p20 bra 	$L__BB0_32;
	not.b32 	%r80, %r60;
	add.s32 	%r81, %r57, %r80;
	and.b32  	%r36, %r81, 3;
	setp.eq.s32 	%p21, %r36, 0;
	@%p21 bra 	$L__BB0_29;
	neg.s32 	%r95, %r36;
	add.s32 	%r93, %r34, 1;
	mov.u32 	%r94, %r60;
$L__BB0_27:
	.pragma "nounroll";
	mul.wide.s32 	%rd23, %r93, 4;
	add.s64 	%rd24, %rd2, %rd23;
	mul.wide.s32 	%rd25, %r96, 4;
	add.s64 	%rd26, %rd1, %rd25;
	ld.global.nc.f32 	%f88, [%rd26];
	sub.f32 	%f89, %f88, %f113;
	fma.rn.f32 	%f113, %f89, %f1, %f113;
	st.global.f32 	[%rd24], %f113;
	add.s32 	%r96, %r96, 1;
	add.s32 	%r95, %r95, 1;
	setp.ne.s32 	%p22, %r95, 0;
	add.s32 	%r94, %r94, 1;
	add.s32 	%r93, %r93, 1;
	@%p22 bra 	$L__BB0_27;
	add.s32 	%r96, %r94, 1;
$L__BB0_29:
	sub.s32 	%r82, %r57, %r60;
	add.s32 	%r83, %r82, -2;
	setp.lt.u32 	%p23, %r83, 3;
	@%p23 bra 	$L__BB0_32;
	sub.s32 	%r99, %r96, %r57;
	add.s64 	%rd3, %rd1, 8;
	add.s64 	%rd4, %rd2, 8;
	add.s32 	%r98, %r96, %r4;
$L__BB0_31:
	mul.wide.s32 	%rd27, %r96, 4;
	add.s64 	%rd28, %rd3, %rd27;
	mul.wide.s32 	%rd29, %r98, 4;
	add.s64 	%rd30, %rd4, %rd29;
	ld.global.nc.f32 	%f90, [%rd28+-8];
	sub.f32 	%f91, %f90, %f113;
	fma.rn.f32 	%f92, %f91, %f1, %f113;
	st.global.f32 	[%rd30+-8], %f92;
	ld.global.nc.f32 	%f93, [%rd28+-4];
	sub.f32 	%f94, %f93, %f92;
	fma.rn.f32 	%f95, %f94, %f1, %f92;
	st.global.f32 	[%rd30+-4], %f95;
	ld.global.nc.f32 	%f96, [%rd28];
	sub.f32 	%f97, %f96, %f95;
	fma.rn.f32 	%f98, %f97, %f1, %f95;
	st.global.f32 	[%rd30], %f98;
	ld.global.nc.f32 	%f99, [%rd28+4];
	sub.f32 	%f100, %f99, %f98;
	fma.rn.f32 	%f113, %f100, %f1, %f98;
	st.global.f32 	[%rd30+4], %f113;
	add.s32 	%r96, %r96, 4;
	add.s32 	%r99, %r99, 4;
	add.s32 	%r98, %r98, 4;
	setp.ne.s32 	%p24, %r99, 0;
	@%p24 bra 	$L__BB0_31;
$L__BB0_32:
	ret;

}


// ===== COMPILED SASS (sm_100) =====

	.target	sm_100

	.elftype	@"ET_EXEC"


//--------------------- .note.nv.tkinfo           --------------------------
	.section	.note.nv.tkinfo,"",@"SHT_NOTE"
	.sectionflags	@"SHF_NOTE_NV_TKINFO"
	.tkinfo
        /*0018*/ 	.word	0x00000002
        /*0030*/ 	.string	""
        /*0030*/ 	.string	"ptxas"
        /*0030*/ 	.string	"Cuda compilation tools, release 13.0, V13.0.88"
        /*0030*/ 	.string	"Build cuda_13.0.r13.0/compiler.36424714_0"
        /*0030*/ 	.string	"-arch sm_100 -m 64 "



//--------------------- .note.nv.cuinfo           --------------------------
	.section	.note.nv.cuinfo,"",@"SHT_NOTE"
	.sectionflags	@"SHF_NOTE_NV_CUINFO"
        /*0018*/ 	.short	0x0002
        /*001a*/ 	.short	0x0064
        /*001c*/ 	.short	0x0082
	.zero		2


//--------------------- .nv.info                  --------------------------
	.section	.nv.info,"",@"SHT_CUDA_INFO"
	.align	4


	//----- nvinfo : EIATTR_REGCOUNT
	.align		4
        /*0000*/ 	.byte	0x04, 0x2f
        /*0002*/ 	.short	(.L_1 - .L_0)
	.align		4
.L_0:
        /*0004*/ 	.word	index@(wilders_batch_f32)
        /*0008*/ 	.word	0x00000020


	//----- nvinfo : EIATTR_FRAME_SIZE
	.align		4
.L_1:
        /*000c*/ 	.byte	0x04, 0x11
        /*000e*/ 	.short	(.L_3 - .L_2)
	.align		4
.L_2:
        /*0010*/ 	.word	index@($__internal_0_$__cuda_sm3x_div_rn_noftz_f32_slowpath)
        /*0014*/ 	.word	0x00000000


	//----- nvinfo : EIATTR_FRAME_SIZE
	.align		4
.L_3:
        /*0018*/ 	.byte	0x04, 0x11
        /*001a*/ 	.short	(.L_5 - .L_4)
	.align		4
.L_4:
        /*001c*/ 	.word	index@(wilders_batch_f32)
        /*0020*/ 	.word	0x00000000


	//----- nvinfo : EIATTR_MIN_STACK_SIZE
	.align		4
.L_5:
        /*0024*/ 	.byte	0x04, 0x12
        /*0026*/ 	.short	(.L_7 - .L_6)
	.align		4
.L_6:
        /*0028*/ 	.word	index@(wilders_batch_f32)
        /*002c*/ 	.word	0x00000000
.L_7:


//--------------------- .nv.compat                --------------------------
	.section	.nv.compat,"",@"SHT_CUDA_COMPAT_INFO"
	.align	4
        /*0000*/ 	.byte	0x02, 0x09, 0x00, 0x00, 0x02, 0x02, 0x01, 0x00, 0x02, 0x05, 0x05, 0x00, 0x03, 0x07, 0x01, 0x01
        /*0010*/ 	.byte	0x02, 0x03, 0x00, 0x00, 0x02, 0x06, 0x01, 0x00, 0x04, 0x0b, 0x08, 0x00, 0x01, 0x00, 0x00, 0x00
        /*0020*/ 	.byte	0x00, 0x00, 0x00, 0x00


//--------------------- .nv.info.wilders_batch_f32 --------------------------
	.section	.nv.info.wilders_batch_f32,"",@"SHT_CUDA_INFO"
	.sectionflags	@""
	.align	4


	//----- nvinfo : EIATTR_CUDA_API_VERSION
	.align		4
        /*0000*/ 	.byte	0x04, 0x37
        /*0002*/ 	.short	(.L_9 - .L_8)
.L_8:
        /*0004*/ 	.word	0x00000082


	//----- nvinfo : EIATTR_KPARAM_INFO
	.align		4
.L_9:
        /*0008*/ 	.byte	0x04, 0x17
        /*000a*/ 	.short	(.L_11 - .L_10)
.L_10:
        /*000c*/ 	.word	0x00000000
        /*0010*/ 	.short	0x0007
        /*0012*/ 	.short	0x0030
        /*0014*/ 	.byte	0x00, 0xf5, 0x21, 0x00


	//----- nvinfo : EIATTR_KPARAM_INFO
	.align		4
.L_11:
        /*0018*/ 	.byte	0x04, 0x17
        /*001a*/ 	.short	(.L_13 - .L_12)
.L_12:
        /*001c*/ 	.word	0x00000000
        /*0020*/ 	.short	0x0006
        /*0022*/ 	.short	0x0028
        /*0024*/ 	.byte	0x00, 0xf0, 0x11, 0x00


	//----- nvinfo : EIATTR_KPARAM_INFO
	.align		4
.L_13:
        /*0028*/ 	.byte	0x04, 0x17
        /*002a*/ 	.short	(.L_15 - .L_14)
.L_14:
        /*002c*/ 	.word	0x00000000
        /*0030*/ 	.short	0x0005
        /*0032*/ 	.short	0x0024
        /*0034*/ 	.byte	0x00, 0xf0, 0x11, 0x00


	//----- nvinfo : EIATTR_KPARAM_INFO
	.align		4
.L_15:
        /*0038*/ 	.byte	0x04, 0x17
        /*003a*/ 	.short	(.L_17 - .L_16)
.L_16:
        /*003c*/ 	.word	0x00000000
        /*0040*/ 	.short	0x0004
        /*0042*/ 	.short	0x0020
        /*0044*/ 	.byte	0x00, 0xf0, 0x11, 0x00


	//----- nvinfo : EIATTR_KPARAM_INFO
	.align		4
.L_17:
        /*0048*/ 	.byte	0x04, 0x17
        /*004a*/ 	.short	(.L_19 - .L_18)
.L_18:
        /*004c*/ 	.word	0x00000000
        /*0050*/ 	.short	0x0003
        /*0052*/ 	.short	0x0018
        /*0054*/ 	.byte	0x00, 0xf5, 0x21, 0x00


	//----- nvinfo : EIATTR_KPARAM_INFO
	.align		4
.L_19:
        /*0058*/ 	.byte	0x04, 0x17
        /*005a*/ 	.short	(.L_21 - .L_20)
.L_20:
        /*005c*/ 	.word	0x00000000
        /*0060*/ 	.short	0x0002
        /*0062*/ 	.short	0x0010
        /*0064*/ 	.byte	0x00, 0xf5, 0x21, 0x00


	//----- nvinfo : EIATTR_KPARAM_INFO
	.align		4
.L_21:
        /*0068*/ 	.byte	0x04, 0x17
        /*006a*/ 	.short	(.L_23 - .L_22)
.L_22:
        /*006c*/ 	.word	0x00000000
        /*0070*/ 	.short	0x0001
        /*0072*/ 	.short	0x0008
        /*0074*/ 	.byte	0x00, 0xf5, 0x21, 0x00


	//----- nvinfo : EIATTR_KPARAM_INFO
	.align		4
.L_23:
        /*0078*/ 	.byte	0x04, 0x17
        /*007a*/ 	.short	(.L_25 - .L_24)
.L_24:
        /*007c*/ 	.word	0x00000000
        /*0080*/ 	.short	0x0000
        /*0082*/ 	.short	0x0000
        /*0084*/ 	.byte	0x00, 0xf5, 0x21, 0x00


	//----- nvinfo : EIATTR_SPARSE_MMA_MASK
	.align		4
.L_25:
        /*0088*/ 	.byte	0x03, 0x50
        /*008a*/ 	.short	0x0000


	//----- nvinfo : EIATTR_MAXREG_COUNT
	.align		4
        /*008c*/ 	.byte	0x03, 0x1b
        /*008e*/ 	.short	0x00ff


	//----- nvinfo : EIATTR_NUM_BARRIERS
	.align		4
        /*0090*/ 	.byte	0x02, 0x4c
        /*0092*/ 	.byte	0x01
	.zero		1


	//----- nvinfo : EIATTR_MERCURY_ISA_VERSION
	.align		4
        /*0094*/ 	.byte	0x03, 0x5f
        /*0096*/ 	.short	0x0101


	//----- nvinfo : EIATTR_VRC_CTA_INIT_COUNT
	.align		4
        /*0098*/ 	.byte	0x02, 0x4a
	.zero		1
	.zero		1


	//----- nvinfo : EIATTR_EXIT_INSTR_OFFSETS
	.align		4
        /*009c*/ 	.byte	0x04, 0x1c
        /*009e*/ 	.short	(.L_27 - .L_26)


	//   ....[0]....
.L_26:
        /*00a0*/ 	.word	0x00000040


	//   ....[1]....
        /*00a4*/ 	.word	0x00000130


	//   ....[2]....
        /*00a8*/ 	.word	0x00000440


	//   ....[3]....
        /*00ac*/ 	.word	0x00000910


	//   ....[4]....
        /*00b0*/ 	.word	0x00000a50


	//   ....[5]....
        /*00b4*/ 	.word	0x00000bd0


	//   ....[6]....
        /*00b8*/ 	.word	0x00001500


	//   ....[7]....
        /*00bc*/ 	.word	0x00001680


	//----- nvinfo : EIATTR_CRS_STACK_SIZE
	.align		4
.L_27:
        /*00c0*/ 	.byte	0x04, 0x1e
        /*00c2*/ 	.short	(.L_29 - .L_28)
.L_28:
        /*00c4*/ 	.word	0x00000000


	//----- nvinfo : EIATTR_CBANK_PARAM_SIZE
	.align		4
.L_29:
        /*00c8*/ 	.byte	0x03, 0x19
        /*00ca*/ 	.short	0x0038


	//----- nvinfo : EIATTR_PARAM_CBANK
	.align		4
        /*00cc*/ 	.byte	0x04, 0x0a
        /*00ce*/ 	.short	(.L_31 - .L_30)
	.align		4
.L_30:
        /*00d0*/ 	.word	index@(.nv.constant0.wilders_batch_f32)
        /*00d4*/ 	.short	0x0380
        /*00d6*/ 	.short	0x0038


	//----- nvinfo : EIATTR_SW_WAR
	.align		4
.L_31:
        /*00d8*/ 	.byte	0x04, 0x36
        /*00da*/ 	.short	(.L_33 - .L_32)
.L_32:
        /*00dc*/ 	.word	0x00000008
.L_33:


//--------------------- .nv.callgraph             --------------------------
	.section	.nv.callgraph,"",@"SHT_CUDA_CALLGRAPH"
	.align	4
	.sectionentsize	8
	.align		4
        /*0000*/ 	.word	0x00000000
	.align		4
        /*0004*/ 	.word	0xffffffff
	.align		4
        /*0008*/ 	.word	0x00000000
	.align		4
        /*000c*/ 	.word	0xfffffffe
	.align		4
        /*0010*/ 	.word	0x00000000
	.align		4
        /*0014*/ 	.word	0xfffffffd
	.align		4
        /*0018*/ 	.word	0x00000000
	.align		4
        /*001c*/ 	.word	0xfffffffc


//--------------------- .text.wilders_batch_f32   --------------------------
	.section	.text.wilders_batch_f32,"ax",@progbits
	.align	128
        .global         wilders_batch_f32
        .type           wilders_batch_f32,@function
        .size           wilders_batch_f32,(.L_x_30 - wilders_batch_f32)
        .other          wilders_batch_f32,@"STO_CUDA_ENTRY STV_DEFAULT"
wilders_batch_f32:
.text.wilders_batch_f32:
[----:B------:R-:W-:Y:S01]  /*0000*/  LDC R1, c[0x0][0x37c] ;  /* 0x0000df00ff017b82 */ /* 0x000fe20000000800 */
[----:B------:R-:W0:Y:S01]  /*0010*/  S2R R0, SR_CTAID.X ;  /* 0x0000000000007919 */ /* 0x000e220000002500 */
[----:B------:R-:W0:Y:S02]  /*0020*/  LDCU UR4, c[0x0][0x3a8] ;  /* 0x00007500ff0477ac */ /* 0x000e240008000800 */
[----:B0-----:R-:W-:-:S13]  /*0030*/  ISETP.GE.AND P0, PT, R0, UR4, PT ;  /* 0x0000000400007c0c */ /* 0x001fda000bf06270 */
[----:B------:R-:W-:Y:S05]  /*0040*/  @P0 EXIT ;  /* 0x000000000000094d */ /* 0x000fea0003800000 */
[----:B------:R-:W0:Y:S01]  /*0050*/  LDC.64 R4, c[0x0][0x388] ;  /* 0x0000e200ff047b82 */ /* 0x000e220000000a00 */
[----:B------:R-:W1:Y:S01]  /*0060*/  LDCU.64 UR10, c[0x0][0x358] ;  /* 0x00006b00ff0a77ac */ /* 0x000e620008000a00 */
[----:B------:R-:W2:Y:S06]  /*0070*/  LDCU.64 UR4, c[0x0][0x3a0] ;  /* 0x00007400ff0477ac */ /* 0x000eac0008000a00 */
[----:B------:R-:W3:Y:S08]  /*0080*/  LDC.64 R6, c[0x0][0x398] ;  /* 0x0000e600ff067b82 */ /* 0x000ef00000000a00 */
[----:B------:R-:W4:Y:S01]  /*0090*/  LDC.64 R8, c[0x0][0x390] ;  /* 0x0000e400ff087b82 */ /* 0x000f220000000a00 */
[----:B0-----:R-:W-:-:S05]  /*00a0*/  IMAD.WIDE.U32 R4, R0, 0x4, R4 ;  /* 0x0000000400047825 */ /* 0x001fca00078e0004 */
[----:B-1----:R-:W5:Y:S01]  /*00b0*/  LDG.E.CONSTANT R23, desc[UR10][R4.64] ;  /* 0x0000000a04177981 */ /* 0x002f62000c1e9900 */
[----:B---3--:R-:W-:-:S05]  /*00c0*/  IMAD.WIDE.U32 R6, R0, 0x4, R6 ;  /* 0x0000000400067825 */ /* 0x008fca00078e0006 */
[----:B------:R-:W3:Y:S01]  /*00d0*/  LDG.E.CONSTANT R3, desc[UR10][R6.64] ;  /* 0x0000000a06037981 */ /* 0x000ee2000c1e9900 */
[----:B--2---:R-:W-:Y:S02]  /*00e0*/  MOV R2, UR5 ;  /* 0x0000000500027c02 */ /* 0x004fe40008000f00 */
[----:B------:R-:W-:Y:S02]  /*00f0*/  MOV R21, UR4 ;  /* 0x0000000400157c02 */ /* 0x000fe40008000f00 */
[----:B-----5:R-:W-:Y:S02]  /*0100*/  ISETP.GE.AND P0, PT, R23, 0x1, PT ;  /* 0x000000011700780c */ /* 0x020fe40003f06270 */
[----:B---3--:R-:W-:-:S04]  /*0110*/  VIMNMX R10, PT, PT, R3, R2, !PT ;  /* 0x00000002030a7248 */ /* 0x008fc80007fe0100 */
[----:B------:R-:W-:-:S13]  /*0120*/  ISETP.GE.OR P0, PT, R10, R21, !P0 ;  /* 0x000000150a00720c */ /* 0x000fda0004706670 */
[----:B----4-:R-:W-:Y:S05]  /*0130*/  @P0 EXIT ;  /* 0x000000000000094d */ /* 0x010fea0003800000 */
[----:B------:R-:W-:-:S05]  /*0140*/  IMAD.WIDE.U32 R4, R0, 0x4, R8 ;  /* 0x0000000400047825 */ /* 0x000fca00078e0008 */
[----:B------:R0:W5:Y:S01]  /*0150*/  LDG.E.CONSTANT R20, desc[UR10][R4.64] ;  /* 0x0000000a04147981 */ /* 0x000162000c1e9900 */
[----:B------:R-:W-:Y:S01]  /*0160*/  BSSY.RECONVERGENT B0, `(.L_x_0) ;  /* 0x000000e000007945 */ /* 0x000fe20003800200 */
[----:B------:R-:W1:Y:S02]  /*0170*/  S2R R12, SR_TID.X ;  /* 0x00000000000c7919 */ /* 0x000e640000002100 */
[----:B-1----:R-:W-:-:S13]  /*0180*/  ISETP.GE.AND P0, PT, R12, R21, PT ;  /* 0x000000150c00720c */ /* 0x002fda0003f06270 */
[----:B0-----:R-:W-:Y:S05]  /*0190*/  @P0 BRA `(.L_x_1) ;  /* 0x0000000000280947 */ /* 0x001fea0003800000 */
[----:B------:R-:W0:Y:S01]  /*01a0*/  LDC R9, c[0x0][0x360] ;  /* 0x0000d800ff097b82 */ /* 0x000e220000000800 */
[----:B------:R-:W-:Y:S02]  /*01b0*/  MOV R8, R12 ;  /* 0x0000000c00087202 */ /* 0x000fe40000000f00 */
[----:B------:R-:W-:-:S05]  /*01c0*/  MOV R11, 0x7fc00000 ;  /* 0x7fc00000000b7802 */ /* 0x000fca0000000f00 */
[----:B------:R-:W1:Y:S02]  /*01d0*/  LDC.64 R6, c[0x0][0x3b0] ;  /* 0x0000ec00ff067b82 */ /* 0x000e640000000a00 */
.L_x_2:
[----:B--2---:R-:W-:Y:S01]  /*01e0*/  IMAD R5, R0, R21, R8 ;  /* 0x0000001500057224 */ /* 0x004fe200078e0208 */
[----:B0-----:R-:W-:-:S03]  /*01f0*/  IADD3 R8, PT, PT, R9, R8, RZ ;  /* 0x0000000809087210 */ /* 0x001fc60007ffe0ff */
[----:B-1----:R-:W-:Y:S01]  /*0200*/  IMAD.WIDE R4, R5, 0x4, R6 ;  /* 0x0000000405047825 */ /* 0x002fe200078e0206 */
[----:B------:R-:W-:-:S04]  /*0210*/  ISETP.GE.AND P0, PT, R8, R21, PT ;  /* 0x000000150800720c */ /* 0x000fc80003f06270 */
[----:B------:R2:W-:Y:S09]  /*0220*/  STG.E desc[UR10][R4.64], R11 ;  /* 0x0000000b04007986 */ /* 0x0005f2000c10190a */
[----:B------:R-:W-:Y:S05]  /*0230*/  @!P0 BRA `(.L_x_2) ;  /* 0xfffffffc00e88947 */ /* 0x000fea000383ffff */
.L_x_1:
[----:B------:R-:W-:Y:S05]  /*0240*/  BSYNC.RECONVERGENT B0 ;  /* 0x0000000000007941 */ /* 0x000fea0003800200 */
.L_x_0:
[----:B------:R-:W-:Y:S01]  /*0250*/  BAR.SYNC.DEFER_BLOCKING 0x0 ;  /* 0x0000000000007b1d */ /* 0x000fe20000010000 */
[----:B------:R-:W-:Y:S01]  /*0260*/  ISETP.GE.U32.AND P0, PT, R12, R23, PT ;  /* 0x000000170c00720c */ /* 0x000fe20003f06070 */
[----:B------:R-:W-:-:S04]  /*0270*/  HFMA2 R10, -RZ, RZ, 0, 0 ;  /* 0x00000000ff0a7431 */ /* 0x000fc800000001ff */
[----:B------:R-:W-:Y:S08]  /*0280*/  BSSY.RECONVERGENT B0, `(.L_x_3) ;  /* 0x0000014000007945 */ /* 0x000ff00003800200 */
[----:B------:R-:W-:Y:S05]  /*0290*/  @P0 BRA `(.L_x_4) ;  /* 0x0000000000480947 */ /* 0x000fea0003800000 */
[----:B------:R-:W0:Y:S01]  /*02a0*/  LDC R14, c[0x0][0x360] ;  /* 0x0000d800ff0e7b82 */ /* 0x000e220000000800 */
[----:B------:R-:W-:Y:S02]  /*02b0*/  MOV R10, RZ ;  /* 0x000000ff000a7202 */ /* 0x000fe40000000f00 */
[----:B--2---:R-:W-:-:S05]  /*02c0*/  MOV R11, R12 ;  /* 0x0000000c000b7202 */ /* 0x004fca0000000f00 */
[----:B------:R-:W1:Y:S08]  /*02d0*/  LDC.64 R6, c[0x0][0x380] ;  /* 0x0000e000ff067b82 */ /* 0x000e700000000a00 */
[----:B------:R-:W2:Y:S02]  /*02e0*/  LDC.64 R4, c[0x0][0x3a0] ;  /* 0x0000e800ff047b82 */ /* 0x000ea40000000a00 */
.L_x_7:
[----:B--2---:R-:W-:Y:S01]  /*02f0*/  MOV R2, R5 ;  /* 0x0000000500027202 */ /* 0x004fe20000000f00 */
[----:B------:R-:W-:Y:S01]  /*0300*/  BSSY.RECONVERGENT B1, `(.L_x_5) ;  /* 0x000000a000017945 */ /* 0x000fe20003800200 */
[----:B------:R-:W-:Y:S02]  /*0310*/  MOV R21, R4 ;  /* 0x0000000400157202 */ /* 0x000fe40000000f00 */
[----:B------:R-:W-:Y:S02]  /*0320*/  IADD3 R8, PT, PT, R11, R2, RZ ;  /* 0x000000020b087210 */ /* 0x000fe40007ffe0ff */
[----:B0-----:R-:W-:Y:S02]  /*0330*/  IADD3 R11, PT, PT, R14, R11, RZ ;  /* 0x0000000b0e0b7210 */ /* 0x001fe40007ffe0ff */
[----:B------:R-:W-:Y:S02]  /*0340*/  ISETP.GE.AND P0, PT, R8, R21, PT ;  /* 0x000000150800720c */ /* 0x000fe40003f06270 */
[----:B------:R-:W-:-:S11]  /*0350*/  ISETP.GE.AND P1, PT, R11, R23, PT ;  /* 0x000000170b00720c */ /* 0x000fd60003f26270 */
[----:B------:R-:W-:Y:S05]  /*0360*/  @P0 BRA `(.L_x_6) ;  /* 0x00000000000c0947 */ /* 0x000fea0003800000 */
[----:B-1----:R-:W-:-:S06]  /*0370*/  IMAD.WIDE R8, R8, 0x4, R6 ;  /* 0x0000000408087825 */ /* 0x002fcc00078e0206 */
[----:B------:R-:W2:Y:S02]  /*0380*/  LDG.E.CONSTANT R9, desc[UR10][R8.64] ;  /* 0x0000000a08097981 */ /* 0x000ea4000c1e9900 */
[----:B--2---:R-:W-:-:S07]  /*0390*/  FADD R10, R10, R9 ;  /* 0x000000090a0a7221 */ /* 0x004fce0000000000 */
.L_x_6:
[----:B------:R-:W-:Y:S05]  /*03a0*/  BSYNC.RECONVERGENT B1 ;  /* 0x0000000000017941 */ /* 0x000fea0003800200 */
.L_x_5:
[----:B------:R-:W-:Y:S05]  /*03b0*/  @!P1 BRA `(.L_x_7) ;  /* 0xfffffffc00cc9947 */ /* 0x000fea000383ffff */
.L_x_4:
[----:B------:R-:W-:Y:S05]  /*03c0*/  BSYNC.RECONVERGENT B0 ;  /* 0x0000000000007941 */ /* 0x000fea0003800200 */
.L_x_3:
[----:B------:R-:W0:Y:S01]  /*03d0*/  S2UR UR5, SR_CgaCtaId ;  /* 0x00000000000579c3 */ /* 0x000e220000008800 */
[----:B------:R-:W-:Y:S01]  /*03e0*/  UMOV UR4, 0x400 ;  /* 0x0000040000047882 */ /* 0x000fe20000000000 */
[----:B------:R-:W-:Y:S01]  /*03f0*/  ISETP.NE.AND P0, PT, R12, RZ, PT ;  /* 0x000000ff0c00720c */ /* 0x000fe20003f05270 */
[----:B0-----:R-:W-:-:S06]  /*0400*/  ULEA UR5, UR5, UR4, 0x18 ;  /* 0x0000000405057291 */ /* 0x001fcc000f8ec0ff */
[----:B--2---:R-:W-:-:S05]  /*0410*/  LEA R5, R12, UR5, 0x2 ;  /* 0x000000050c057c11 */ /* 0x004fca000f8e10ff */
[----:B------:R0:W-:Y:S01]  /*0420*/  STS [R5], R10 ;  /* 0x0000000a05007388 */ /* 0x0001e20000000800 */
[----:B------:R-:W-:Y:S06]  /*0430*/  BAR.SYNC.DEFER_BLOCKING 0x0 ;  /* 0x0000000000007b1d */ /* 0x000fec0000010000 */
[----:B------:R-:W-:Y:S05]  /*0440*/  @P0 EXIT ;  /* 0x000000000000094d */ /* 0x000fea0003800000 */
[----:B------:R-:W2:Y:S01]  /*0450*/  LDCU UR7, c[0x0][0x360] ;  /* 0x00006c00ff0777ac */ /* 0x000ea20008000800 */
[----:B------:R-:W-:Y:S01]  /*0460*/  IMAD.MOV.U32 R19, RZ, RZ, RZ ;  /* 0x000000ffff137224 */ /* 0x000fe200078e00ff */
[----:B------:R-:W-:Y:S01]  /*0470*/  UMOV UR4, URZ ;  /* 0x000000ff00047c82 */ /* 0x000fe20008000000 */
[----:B--2---:R-:W-:Y:S02]  /*0480*/  UISETP.GE.U32.AND UP0, UPT, UR7, 0x10, UPT ;  /* 0x000000100700788c */ /* 0x004fe4000bf06070 */
[----:B------:R-:W-:-:S07]  /*0490*/  ULOP3.LUT UR8, UR7, 0xf, URZ, 0xc0, !UPT ;  /* 0x0000000f07087892 */ /* 0x000fce000f8ec0ff */
[----:B------:R-:W-:Y:S05]  /*04a0*/  BRA.U !UP0, `(.L_x_8) ;  /* 0x0000000108747547 */ /* 0x000fea000b800000 */
[----:B------:R-:W-:Y:S01]  /*04b0*/  HFMA2 R19, -RZ, RZ, 0, 0 ;  /* 0x00000000ff137431 */ /* 0x000fe200000001ff */
[----:B------:R-:W-:Y:S02]  /*04c0*/  ULOP3.LUT UR6, UR7, 0xfffffff0, URZ, 0xc0, !UPT ;  /* 0xfffffff007067892 */ /* 0x000fe4000f8ec0ff */
[----:B------:R-:W-:Y:S02]  /*04d0*/  ULOP3.LUT UR4, UR7, 0x7f0, URZ, 0xc0, !UPT ;  /* 0x000007f007047892 */ /* 0x000fe4000f8ec0ff */
[----:B------:R-:W-:Y:S02]  /*04e0*/  UIADD3 UR9, UPT, UPT, UR5, 0x20, URZ ;  /* 0x0000002005097890 */ /* 0x000fe4000fffe0ff */
[----:B------:R-:W-:-:S12]  /*04f0*/  UIADD3 UR6, UPT, UPT, -UR6, URZ, URZ ;  /* 0x000000ff06067290 */ /* 0x000fd8000fffe1ff */
.L_x_9:
[----:B01----:R-:W0:Y:S01]  /*0500*/  LDS.128 R4, [UR9+-0x20] ;  /* 0xffffe009ff047984 */ /* 0x003e220008000c00 */
[----:B------:R-:W-:-:S03]  /*0510*/  UIADD3 UR6, UPT, UPT, UR6, 0x10, URZ ;  /* 0x0000001006067890 */ /* 0x000fc6000fffe0ff */
[----:B------:R-:W1:Y:S01]  /*0520*/  LDS.128 R8, [UR9+-0x10] ;  /* 0xfffff009ff087984 */ /* 0x000e620008000c00 */
[----:B------:R-:W-:-:S03]  /*0530*/  UISETP.NE.AND UP0, UPT, UR6, URZ, UPT ;  /* 0x000000ff0600728c */ /* 0x000fc6000bf05270 */
[----:B------:R-:W2:Y:S01]  /*0540*/  LDS.128 R12, [UR9] ;  /* 0x00000009ff0c7984 */ /* 0x000ea20008000c00 */
[----:B0-----:R-:W-:-:S03]  /*0550*/  FADD R4, R4, R19 ;  /* 0x0000001304047221 */ /* 0x001fc60000000000 */
[----:B------:R-:W0:Y:S01]  /*0560*/  LDS.128 R16, [UR9+0x10] ;  /* 0x00001009ff107984 */ /* 0x000e220008000c00 */
[----:B------:R-:W-:Y:S01]  /*0570*/  UIADD3 UR9, UPT, UPT, UR9, 0x40, URZ ;  /* 0x0000004009097890 */ /* 0x000fe2000fffe0ff */
[----:B------:R-:W-:-:S04]  /*0580*/  FADD R5, R4, R5 ;  /* 0x0000000504057221 */ /* 0x000fc80000000000 */
[----:B------:R-:W-:-:S04]  /*0590*/  FADD R6, R5, R6 ;  /* 0x0000000605067221 */ /* 0x000fc80000000000 */
[----:B------:R-:W-:-:S04]  /*05a0*/  FADD R7, R6, R7 ;  /* 0x0000000706077221 */ /* 0x000fc80000000000 */
[----:B-1----:R-:W-:-:S04]  /*05b0*/  FADD R8, R7, R8 ;  /* 0x0000000807087221 */ /* 0x002fc80000000000 */
[----:B------:R-:W-:-:S04]  /*05c0*/  FADD R9, R8, R9 ;  /* 0x0000000908097221 */ /* 0x000fc80000000000 */
[----:B------:R-:W-:-:S04]  /*05d0*/  FADD R10, R9, R10 ;  /* 0x0000000a090a7221 */ /* 0x000fc80000000000 */
[----:B------:R-:W-:-:S04]  /*05e0*/  FADD R11, R10, R11 ;  /* 0x0000000b0a0b7221 */ /* 0x000fc80000000000 */
[----:B--2---:R-:W-:-:S04]  /*05f0*/  FADD R12, R11, R12 ;  /* 0x0000000c0b0c7221 */ /* 0x004fc80000000000 */
[----:B------:R-:W-:-:S04]  /*0600*/  FADD R13, R12, R13 ;  /* 0x0000000d0c0d7221 */ /* 0x000fc80000000000 */
[----:B------:R-:W-:-:S04]  /*0610*/  FADD R14, R13, R14 ;  /* 0x0000000e0d0e7221 */ /* 0x000fc80000000000 */
[----:B------:R-:W-:-:S04]  /*0620*/  FADD R15, R14, R15 ;  /* 0x0000000f0e0f7221 */ /* 0x000fc80000000000 */
[----:B0-----:R-:W-:-:S04]  /*0630*/  FADD R16, R15, R16 ;  /* 0x000000100f107221 */ /* 0x001fc80000000000 */
[----:B------:R-:W-:-:S04]  /*0640*/  FADD R17, R16, R17 ;  /* 0x0000001110117221 */ /* 0x000fc80000000000 */
[----:B------:R-:W-:-:S04]  /*0650*/  FADD R18, R17, R18 ;  /* 0x0000001211127221 */ /* 0x000fc80000000000 */
[----:B------:R-:W-:Y:S01]  /*0660*/  FADD R19, R18, R19 ;  /* 0x0000001312137221 */ /* 0x000fe20000000000 */
[----:B------:R-:W-:Y:S06]  /*0670*/  BRA.U UP0, `(.L_x_9) ;  /* 0xfffffffd00a07547 */ /* 0x000fec000b83ffff */
.L_x_8:
[----:B------:R-:W-:-:S09]  /*0680*/  UISETP.NE.AND UP0, UPT, UR8, URZ, UPT ;  /* 0x000000ff0800728c */ /* 0x000fd2000bf05270 */
[----:B------:R-:W-:Y:S05]  /*0690*/  BRA.U !UP0, `(.L_x_10) ;  /* 0x0000000108947547 */ /* 0x000fea000b800000 */
[----:B------:R-:W-:Y:S02]  /*06a0*/  UISETP.GE.U32.AND UP0, UPT, UR8, 0x8, UPT ;  /* 0x000000080800788c */ /* 0x000fe4000bf06070 */
[----:B------:R-:W-:-:S04]  /*06b0*/  ULOP3.LUT UR9, UR7, 0x7, URZ, 0xc0, !UPT ;  /* 0x0000000707097892 */ /* 0x000fc8000f8ec0ff */
[----:B------:R-:W-:-:S03]  /*06c0*/  UISETP.NE.AND UP1, UPT, UR9, URZ, UPT ;  /* 0x000000ff0900728c */ /* 0x000fc6000bf25270 */
[----:B------:R-:W-:Y:S08]  /*06d0*/  BRA.U !UP0, `(.L_x_11) ;  /* 0x0000000108307547 */ /* 0x000ff0000b800000 */
[----:B------:R-:W-:Y:S02]  /*06e0*/  ULEA UR6, UR4, UR5, 0x2 ;  /* 0x0000000504067291 */ /* 0x000fe4000f8e10ff */
[----:B------:R-:W-:-:S07]  /*06f0*/  UIADD3 UR4, UPT, UPT, UR4, 0x8, URZ ;  /* 0x0000000804047890 */ /* 0x000fce000fffe0ff */
[----:B01----:R-:W0:Y:S04]  /*0700*/  LDS.128 R4, [UR6] ;  /* 0x00000006ff047984 */ /* 0x003e280008000c00 */
[----:B------:R-:W1:Y:S01]  /*0710*/  LDS.128 R8, [UR6+0x10] ;  /* 0x00001006ff087984 */ /* 0x000e620008000c00 */
[----:B0-----:R-:W-:-:S04]  /*0720*/  FADD R4, R19, R4 ;  /* 0x0000000413047221 */ /* 0x001fc80000000000 */
[----:B------:R-:W-:-:S04]  /*0730*/  FADD R5, R4, R5 ;  /* 0x0000000504057221 */ /* 0x000fc80000000000 */
[----:B------:R-:W-:-:S04]  /*0740*/  FADD R6, R5, R6 ;  /* 0x0000000605067221 */ /* 0x000fc80000000000 */
[----:B------:R-:W-:-:S04]  /*0750*/  FADD R7, R6, R7 ;  /* 0x0000000706077221 */ /* 0x000fc80000000000 */
[----:B-1----:R-:W-:-:S04]  /*0760*/  FADD R8, R7, R8 ;  /* 0x0000000807087221 */ /* 0x002fc80000000000 */
[----:B------:R-:W-:-:S04]  /*0770*/  FADD R9, R8, R9 ;  /* 0x0000000908097221 */ /* 0x000fc80000000000 */
[----:B------:R-:W-:-:S04]  /*0780*/  FADD R10, R9, R10 ;  /* 0x0000000a090a7221 */ /* 0x000fc80000000000 */
[----:B------:R-:W-:-:S07]  /*0790*/  FADD R19, R10, R11 ;  /* 0x0000000b0a137221 */ /* 0x000fce0000000000 */
.L_x_11:
[----:B------:R-:W-:Y:S05]  /*07a0*/  BRA.U !UP1, `(.L_x_10) ;  /* 0x0000000109507547 */ /* 0x000fea000b800000 */
[----:B------:R-:W-:Y:S02]  /*07b0*/  UISETP.GE.U32.AND UP0, UPT, UR9, 0x4, UPT ;  /* 0x000000040900788c */ /* 0x000fe4000bf06070 */
[----:B------:R-:W-:-:S04]  /*07c0*/  ULOP3.LUT UR6, UR7, 0x3, URZ, 0xc0, !UPT ;  /* 0x0000000307067892 */ /* 0x000fc8000f8ec0ff */
[----:B------:R-:W-:-:S03]  /*07d0*/  UISETP.NE.AND UP1, UPT, UR6, URZ, UPT ;  /* 0x000000ff0600728c */ /* 0x000fc6000bf25270 */
[----:B------:R-:W-:Y:S08]  /*07e0*/  BRA.U !UP0, `(.L_x_12) ;  /* 0x00000001081c7547 */ /* 0x000ff0000b800000 */
[----:B------:R-:W-:Y:S02]  /*07f0*/  ULEA UR7, UR4, UR5, 0x2 ;  /* 0x0000000504077291 */ /* 0x000fe4000f8e10ff */
[----:B------:R-:W-:-:S07]  /*0800*/  UIADD3 UR4, UPT, UPT, UR4, 0x4, URZ ;  /* 0x0000000404047890 */ /* 0x000fce000fffe0ff */
[----:B01----:R-:W0:Y:S02]  /*0810*/  LDS.128 R4, [UR7] ;  /* 0x00000007ff047984 */ /* 0x003e240008000c00 */
[----:B0-----:R-:W-:-:S04]  /*0820*/  FADD R4, R19, R4 ;  /* 0x0000000413047221 */ /* 0x001fc80000000000 */
[----:B------:R-:W-:-:S04]  /*0830*/  FADD R5, R4, R5 ;  /* 0x0000000504057221 */ /* 0x000fc80000000000 */
[----:B------:R-:W-:-:S04]  /*0840*/  FADD R6, R5, R6 ;  /* 0x0000000605067221 */ /* 0x000fc80000000000 */
[----:B------:R-:W-:-:S07]  /*0850*/  FADD R19, R6, R7 ;  /* 0x0000000706137221 */ /* 0x000fce0000000000 */
.L_x_12:
[----:B------:R-:W-:Y:S05]  /*0860*/  BRA.U !UP1, `(.L_x_10) ;  /* 0x0000000109207547 */ /* 0x000fea000b800000 */
[----:B------:R-:W-:Y:S02]  /*0870*/  ULEA UR4, UR4, UR5, 0x2 ;  /* 0x0000000504047291 */ /* 0x000fe4000f8e10ff */
[----:B------:R-:W-:-:S12]  /*0880*/  UIADD3 UR6, UPT, UPT, -UR6, URZ, URZ ;  /* 0x000000ff06067290 */ /* 0x000fd8000fffe1ff */
.L_x_13:
[----:B------:R-:W2:Y:S01]  /*0890*/  LDS R4, [UR4] ;  /* 0x00000004ff047984 */ /* 0x000ea20008000800 */
[----:B------:R-:W-:Y:S02]  /*08a0*/  UIADD3 UR6, UPT, UPT, UR6, 0x1, URZ ;  /* 0x0000000106067890 */ /* 0x000fe4000fffe0ff */
[----:B------:R-:W-:Y:S02]  /*08b0*/  UIADD3 UR4, UPT, UPT, UR4, 0x4, URZ ;  /* 0x0000000404047890 */ /* 0x000fe4000fffe0ff */
[----:B------:R-:W-:Y:S01]  /*08c0*/  UISETP.NE.AND UP0, UPT, UR6, URZ, UPT ;  /* 0x000000ff0600728c */ /* 0x000fe2000bf05270 */
[----:B--2---:R-:W-:-:S08]  /*08d0*/  FADD R19, R4, R19 ;  /* 0x0000001304137221 */ /* 0x004fd00000000000 */
[----:B------:R-:W-:Y:S05]  /*08e0*/  BRA.U UP0, `(.L_x_13) ;  /* 0xfffffffd00e87547 */ /* 0x000fea000b83ffff */
.L_x_10:
[----:B------:R-:W-:-:S04]  /*08f0*/  IADD3 R2, PT, PT, R23, R2, RZ ;  /* 0x0000000217027210 */ /* 0x000fc80007ffe0ff */
[----:B------:R-:W-:-:S13]  /*0900*/  ISETP.GT.AND P0, PT, R2, R21, PT ;  /* 0x000000150200720c */ /* 0x000fda0003f04270 */
[----:B------:R-:W-:Y:S05]  /*0910*/  @P0 EXIT ;  /* 0x000000000000094d */ /* 0x000fea0003800000 */
[----:B-1----:R-:W-:-:S04]  /*0920*/  I2FP.F32.U32 R6, R23 ;  /* 0x0000001700067245 */ /* 0x002fc80000201000 */
[----:B0-----:R-:W0:Y:S08]  /*0930*/  MUFU.RCP R5, R6 ;  /* 0x0000000600057308 */ /* 0x001e300000001000 */
[----:B------:R-:W1:Y:S01]  /*0940*/  FCHK P0, R19, R6 ;  /* 0x0000000613007302 */ /* 0x000e620000000000 */
[----:B0-----:R-:W-:-:S04]  /*0950*/  FFMA R2, -R6, R5, 1 ;  /* 0x3f80000006027423 */ /* 0x001fc80000000105 */
[----:B------:R-:W-:-:S04]  /*0960*/  FFMA R2, R5, R2, R5 ;  /* 0x0000000205027223 */ /* 0x000fc80000000005 */
[----:B------:R-:W-:-:S04]  /*0970*/  FFMA R5, R2, R19, RZ ;  /* 0x0000001302057223 */ /* 0x000fc800000000ff */
[----:B------:R-:W-:-:S04]  /*0980*/  FFMA R4, -R6, R5, R19 ;  /* 0x0000000506047223 */ /* 0x000fc80000000113 */
[----:B------:R-:W-:Y:S01]  /*0990*/  FFMA R9, R2, R4, R5 ;  /* 0x0000000402097223 */ /* 0x000fe20000000005 */
[----:B-1----:R-:W-:Y:S06]  /*09a0*/  @!P0 BRA `(.L_x_14) ;  /* 0x00000000000c8947 */ /* 0x002fec0003800000 */
[----:B------:R-:W-:-:S07]  /*09b0*/  MOV R4, 0x9d0 ;  /* 0x000009d000047802 */ /* 0x000fce0000000f00 */
[----:B-----5:R-:W-:Y:S05]  /*09c0*/  CALL.REL.NOINC `($__internal_0_$__cuda_sm3x_div_rn_noftz_f32_slowpath) ;  /* 0x0000000c00307944 */ /* 0x020fea0003c00000 */
[----:B------:R-:W-:-:S07]  /*09d0*/  MOV R9, R2 ;  /* 0x0000000200097202 */ /* 0x000fce0000000f00 */
.L_x_14:
[----:B------:R-:W0:Y:S01]  /*09e0*/  LDC R8, c[0x0][0x3a0] ;  /* 0x0000e800ff087b82 */ /* 0x000e220000000800 */
[----:B------:R-:W-:-:S07]  /*09f0*/  IADD3 R11, PT, PT, R3, 0x1, RZ ;  /* 0x00000001030b7810 */ /* 0x000fce0007ffe0ff */
[----:B------:R-:W1:Y:S01]  /*0a00*/  LDC.64 R4, c[0x0][0x3b0] ;  /* 0x0000ec00ff047b82 */ /* 0x000e620000000a00 */
[-C--:B0-----:R-:W-:Y:S01]  /*0a10*/  ISETP.GE.AND P0, PT, R11, R8.reuse, PT ;  /* 0x000000080b00720c */ /* 0x081fe20003f06270 */
[----:B------:R-:W-:-:S04]  /*0a20*/  IMAD R13, R0, R8, R3 ;  /* 0x00000008000d7224 */ /* 0x000fc800078e0203 */
[----:B-1----:R-:W-:-:S05]  /*0a30*/  IMAD.WIDE R6, R13, 0x4, R4 ;  /* 0x000000040d067825 */ /* 0x002fca00078e0204 */
[----:B------:R0:W-:Y:S03]  /*0a40*/  STG.E desc[UR10][R6.64], R9 ;  /* 0x0000000906007986 */ /* 0x0001e6000c10190a */
[----:B------:R-:W-:Y:S05]  /*0a50*/  @P0 EXIT ;  /* 0x000000000000094d */ /* 0x000fea0003800000 */
[----:B0-----:R-:W-:-:S04]  /*0a60*/  LOP3.LUT R7, RZ, R3, RZ, 0x33, !PT ;  /* 0x00000003ff077212 */ /* 0x001fc800078e33ff */
[----:B------:R-:W-:-:S04]  /*0a70*/  IADD3 R7, PT, PT, R7, R8, RZ ;  /* 0x0000000807077210 */ /* 0x000fc80007ffe0ff */
[----:B------:R-:W-:-:S13]  /*0a80*/  LOP3.LUT P0, R2, R7, 0x3, RZ, 0xc0, !PT ;  /* 0x0000000307027812 */ /* 0x000fda000780c0ff */
[----:B------:R-:W-:Y:S05]  /*0a90*/  @!P0 BRA `(.L_x_15) ;  /* 0x0000000000448947 */ /* 0x000fea0003800000 */
[----:B------:R-:W0:Y:S01]  /*0aa0*/  LDC.64 R6, c[0x0][0x380] ;  /* 0x0000e000ff067b82 */ /* 0x000e220000000a00 */
[----:B------:R-:W-:Y:S02]  /*0ab0*/  IADD3 R17, PT, PT, R13, 0x1, RZ ;  /* 0x000000010d117810 */ /* 0x000fe40007ffe0ff */
[----:B------:R-:W-:Y:S02]  /*0ac0*/  IADD3 R2, PT, PT, -R2, RZ, RZ ;  /* 0x000000ff02027210 */ /* 0x000fe40007ffe1ff */
[----:B------:R-:W-:-:S07]  /*0ad0*/  MOV R10, R3 ;  /* 0x00000003000a7202 */ /* 0x000fce0000000f00 */
.L_x_16:
[----:B0-----:R-:W-:-:S06]  /*0ae0*/  IMAD.WIDE R14, R11, 0x4, R6 ;  /* 0x000000040b0e7825 */ /* 0x001fcc00078e0206 */
[----:B------:R-:W2:Y:S01]  /*0af0*/  LDG.E.CONSTANT R14, desc[UR10][R14.64] ;  /* 0x0000000a0e0e7981 */ /* 0x000ea2000c1e9900 */
[----:B-1----:R-:W-:Y:S01]  /*0b00*/  IMAD.WIDE R12, R17, 0x4, R4 ;  /* 0x00000004110c7825 */ /* 0x002fe200078e0204 */
[----:B------:R-:W-:Y:S02]  /*0b10*/  IADD3 R2, PT, PT, R2, 0x1, RZ ;  /* 0x0000000102027810 */ /* 0x000fe40007ffe0ff */
[----:B------:R-:W-:Y:S01]  /*0b20*/  IADD3 R11, PT, PT, R11, 0x1, RZ ;  /* 0x000000010b0b7810 */ /* 0x000fe20007ffe0ff */
[----:B------:R-:W-:Y:S01]  /*0b30*/  VIADD R10, R10, 0x1 ;  /* 0x000000010a0a7836 */ /* 0x000fe20000000000 */
[----:B------:R-:W-:Y:S02]  /*0b40*/  ISETP.NE.AND P0, PT, R2, RZ, PT ;  /* 0x000000ff0200720c */ /* 0x000fe40003f05270 */
[----:B------:R-:W-:Y:S01]  /*0b50*/  IADD3 R17, PT, PT, R17, 0x1, RZ ;  /* 0x0000000111117810 */ /* 0x000fe20007ffe0ff */
[----:B--2---:R-:W-:-:S04]  /*0b60*/  FADD R16, R14, -R9 ;  /* 0x800000090e107221 */ /* 0x004fc80000000000 */
[----:B-----5:R-:W-:-:S05]  /*0b70*/  FFMA R9, R20, R16, R9 ;  /* 0x0000001014097223 */ /* 0x020fca0000000009 */
[----:B------:R1:W-:Y:S01]  /*0b80*/  STG.E desc[UR10][R12.64], R9 ;  /* 0x000000090c007986 */ /* 0x0003e2000c10190a */
[----:B------:R-:W-:Y:S05]  /*0b90*/  @P0 BRA `(.L_x_16) ;  /* 0xfffffffc00d00947 */ /* 0x000fea000383ffff */
[----:B------:R-:W-:-:S07]  /*0ba0*/  IADD3 R11, PT, PT, R10, 0x1, RZ ;  /* 0x000000010a0b7810 */ /* 0x000fce0007ffe0ff */
.L_x_15:
[----:B------:R-:W-:-:S04]  /*0bb0*/  IADD3 R3, PT, PT, -R3, -0x2, R8 ;  /* 0xfffffffe03037810 */ /* 0x000fc80007ffe108 */
[----:B------:R-:W-:-:S13]  /*0bc0*/  ISETP.GE.U32.AND P0, PT, R3, 0x3, PT ;  /* 0x000000030300780c */ /* 0x000fda0003f06070 */
[----:B------:R-:W-:Y:S05]  /*0bd0*/  @!P0 EXIT ;  /* 0x000000000000894d */ /* 0x000fea0003800000 */
[----:B------:R-:W0:Y:S01]  /*0be0*/  LDCU.64 UR4, c[0x0][0x3b0] ;  /* 0x00007600ff0477ac */ /* 0x000e220008000a00 */
[----:B------:R-:W2:Y:S01]  /*0bf0*/  LDC.64 R2, c[0x0][0x380] ;  /* 0x0000e000ff027b82 */ /* 0x000ea20000000a00 */
[-C--:B------:R-:W-:Y:S01]  /*0c00*/  IADD3 R10, PT, PT, R11, -R8.reuse, RZ ;  /* 0x800000080b0a7210 */ /* 0x080fe20007ffe0ff */
[----:B-1----:R-:W-:-:S03]  /*0c10*/  IMAD R13, R0, R8, R11 ;  /* 0x00000008000d7224 */ /* 0x002fc600078e020b */
[----:B------:R-:W-:Y:S01]  /*0c20*/  ISETP.GE.AND P0, PT, R10, RZ, PT ;  /* 0x000000ff0a00720c */ /* 0x000fe20003f06270 */
[----:B0-----:R-:W-:-:S04]  /*0c30*/  UIADD3 UR4, UP0, UPT, UR4, 0x8, URZ ;  /* 0x0000000804047890 */ /* 0x001fc8000ff1e0ff */
[----:B------:R-:W-:Y:S02]  /*0c40*/  UIADD3.X UR5, UPT, UPT, URZ, UR5, URZ, UP0, !UPT ;  /* 0x00000005ff057290 */ /* 0x000fe400087fe4ff */
[----:B------:R-:W-:Y:S02]  /*0c50*/  MOV R4, UR4 ;  /* 0x0000000400047c02 */ /* 0x000fe40008000f00 */
[----:B--2---:R-:W-:Y:S02]  /*0c60*/  IADD3 R2, P1, PT, R2, 0x8, RZ ;  /* 0x0000000802027810 */ /* 0x004fe40007f3e0ff */
[----:B------:R-:W-:Y:S02]  /*0c70*/  MOV R5, UR5 ;  /* 0x0000000500057c02 */ /* 0x000fe40008000f00 */
[----:B------:R-:W-:Y:S01]  /*0c80*/  IADD3.X R3, PT, PT, RZ, R3, RZ, P1, !PT ;  /* 0x00000003ff037210 */ /* 0x000fe20000ffe4ff */
[----:B------:R-:W-:Y:S08]  /*0c90*/  @P0 BRA `(.L_x_17) ;  /* 0x00000008001c0947 */ /* 0x000ff00003800000 */
[----:B------:R-:W-:Y:S02]  /*0ca0*/  IADD3 R0, PT, PT, -R10, RZ, RZ ;  /* 0x000000ff0a007210 */ /* 0x000fe40007ffe1ff */
[----:B------:R-:W-:Y:S02]  /*0cb0*/  PLOP3.LUT P0, PT, PT, PT, PT, 0x80, 0x8 ;  /* 0x000000000008781c */ /* 0x000fe40003f0f070 */
[----:B------:R-:W-:-:S13]  /*0cc0*/  ISETP.GT.AND P1, PT, R0, 0xc, PT ;  /* 0x0000000c0000780c */ /* 0x000fda0003f24270 */
[----:B------:R-:W-:Y:S05]  /*0cd0*/  @!P1 BRA `(.L_x_18) ;  /* 0x0000000400509947 */ /* 0x000fea0003800000 */
[----:B------:R-:W-:-:S13]  /*0ce0*/  PLOP3.LUT P0, PT, PT, PT, PT, 0x8, 0x80 ;  /* 0x000000000080781c */ /* 0x000fda0003f0e170 */
.L_x_19:
[----:B-1----:R-:W-:-:S05]  /*0cf0*/  IMAD.WIDE R6, R11, 0x4, R2 ;  /* 0x000000040b067825 */ /* 0x002fca00078e0202 */
[----:B------:R-:W2:Y:S04]  /*0d00*/  LDG.E.CONSTANT R0, desc[UR10][R6.64+-0x8] ;  /* 0xfffff80a06007981 */ /* 0x000ea8000c1e9900 */
[----:B------:R-:W3:Y:S04]  /*0d10*/  LDG.E.CONSTANT R8, desc[UR10][R6.64+-0x4] ;  /* 0xfffffc0a06087981 */ /* 0x000ee8000c1e9900 */
[----:B------:R-:W4:Y:S01]  /*0d20*/  LDG.E.CONSTANT R27, desc[UR10][R6.64] ;  /* 0x0000000a061b7981 */ /* 0x000f22000c1e9900 */
[----:B------:R-:W-:-:S03]  /*0d30*/  IADD3 R19, PT, PT, R11, 0x4, RZ ;  /* 0x000000040b137810 */ /* 0x000fc60007ffe0ff */
[----:B------:R0:W4:Y:S02]  /*0d40*/  LDG.E.CONSTANT R25, desc[UR10][R6.64+0x4] ;  /* 0x0000040a06197981 */ /* 0x000124000c1e9900 */
[----:B------:R-:W-:-:S05]  /*0d50*/  IMAD.WIDE R18, R19, 0x4, R2 ;  /* 0x0000000413127825 */ /* 0x000fca00078e0202 */
[----:B------:R-:W4:Y:S04]  /*0d60*/  LDG.E.CONSTANT R26, desc[UR10][R18.64+-0x8] ;  /* 0xfffff80a121a7981 */ /* 0x000f28000c1e9900 */
[----:B------:R-:W4:Y:S04]  /*0d70*/  LDG.E.CONSTANT R24, desc[UR10][R18.64+-0x4] ;  /* 0xfffffc0a12187981 */ /* 0x000f28000c1e9900 */
[----:B------:R-:W4:Y:S01]  /*0d80*/  LDG.E.CONSTANT R23, desc[UR10][R18.64] ;  /* 0x0000000a12177981 */ /* 0x000f22000c1e9900 */
[----:B------:R-:W-:-:S03]  /*0d90*/  IADD3 R29, PT, PT, R11, 0x8, RZ ;  /* 0x000000080b1d7810 */ /* 0x000fc60007ffe0ff */
[----:B------:R-:W4:Y:S02]  /*0da0*/  LDG.E.CONSTANT R12, desc[UR10][R18.64+0x4] ;  /* 0x0000040a120c7981 */ /* 0x000f24000c1e9900 */
[----:B------:R-:W-:-:S05]  /*0db0*/  IMAD.WIDE R28, R29, 0x4, R2 ;  /* 0x000000041d1c7825 */ /* 0x000fca00078e0202 */
[----:B------:R-:W4:Y:S04]  /*0dc0*/  LDG.E.CONSTANT R14, desc[UR10][R28.64+-0x8] ;  /* 0xfffff80a1c0e7981 */ /* 0x000f28000c1e9900 */
[----:B------:R-:W4:Y:S04]  /*0dd0*/  LDG.E.CONSTANT R15, desc[UR10][R28.64+-0x4] ;  /* 0xfffffc0a1c0f7981 */ /* 0x000f28000c1e9900 */
[----:B------:R-:W4:Y:S01]  /*0de0*/  LDG.E.CONSTANT R16, desc[UR10][R28.64] ;  /* 0x0000000a1c107981 */ /* 0x000f22000c1e9900 */
[----:B0-----:R-:W-:-:S03]  /*0df0*/  VIADD R7, R11, 0xc ;  /* 0x0000000c0b077836 */ /* 0x001fc60000000000 */
[----:B------:R0:W4:Y:S01]  /*0e00*/  LDG.E.CONSTANT R17, desc[UR10][R28.64+0x4] ;  /* 0x0000040a1c117981 */ /* 0x000122000c1e9900 */
[----:B------:R-:W-:-:S05]  /*0e10*/  IMAD.WIDE R6, R7, 0x4, R2 ;  /* 0x0000000407067825 */ /* 0x000fca00078e0202 */
[----:B------:R-:W4:Y:S04]  /*0e20*/  LDG.E.CONSTANT R18, desc[UR10][R6.64+-0x8] ;  /* 0xfffff80a06127981 */ /* 0x000f28000c1e9900 */
[----:B------:R-:W4:Y:S04]  /*0e30*/  LDG.E.CONSTANT R19, desc[UR10][R6.64+-0x4] ;  /* 0xfffffc0a06137981 */ /* 0x000f28000c1e9900 */
[----:B------:R-:W4:Y:S01]  /*0e40*/  LDG.E.CONSTANT R22, desc[UR10][R6.64+0x4] ;  /* 0x0000040a06167981 */ /* 0x000f22000c1e9900 */
[----:B--2---:R-:W-:-:S04]  /*0e50*/  FADD R0, R0, -R9 ;  /* 0x8000000900007221 */ /* 0x004fc80000000000 */
[----:B-----5:R-:W-:-:S04]  /*0e60*/  FFMA R0, R20, R0, R9 ;  /* 0x0000000014007223 */ /* 0x020fc80000000009 */
[----:B---3--:R-:W-:Y:S01]  /*0e70*/  FADD R21, -R0, R8 ;  /* 0x0000000800157221 */ /* 0x008fe20000000100 */
[----:B------:R-:W-:-:S04]  /*0e80*/  IMAD.WIDE R8, R13, 0x4, R4 ;  /* 0x000000040d087825 */ /* 0x000fc800078e0204 */
[----:B------:R-:W-:Y:S01]  /*0e90*/  FFMA R21, R20, R21, R0 ;  /* 0x0000001514157223 */ /* 0x000fe20000000000 */
[----:B------:R1:W-:Y:S04]  /*0ea0*/  STG.E desc[UR10][R8.64+-0x8], R0 ;  /* 0xfffff80008007986 */ /* 0x0003e8000c10190a */
[----:B-1----:R1:W2:Y:S01]  /*0eb0*/  LDG.E.CONSTANT R0, desc[UR10][R6.64] ;  /* 0x0000000a06007981 */ /* 0x0022a2000c1e9900 */
[----:B----4-:R-:W-:-:S04]  /*0ec0*/  FADD R27, -R21, R27 ;  /* 0x0000001b151b7221 */ /* 0x010fc80000000100 */
[----:B------:R-:W-:-:S04]  /*0ed0*/  FFMA R27, R20, R27, R21 ;  /* 0x0000001b141b7223 */ /* 0x000fc80000000015 */
[----:B0-----:R-:W-:-:S04]  /*0ee0*/  FADD R28, -R27, R25 ;  /* 0x000000191b1c7221 */ /* 0x001fc80000000100 */
[----:B------:R-:W-:-:S04]  /*0ef0*/  FFMA R29, R20, R28, R27 ;  /* 0x0000001c141d7223 */ /* 0x000fc8000000001b */
[----:B------:R-:W-:-:S04]  /*0f00*/  FADD R26, -R29, R26 ;  /* 0x0000001a1d1a7221 */ /* 0x000fc80000000100 */
[----:B------:R-:W-:-:S04]  /*0f10*/  FFMA R25, R20, R26, R29 ;  /* 0x0000001a14197223 */ /* 0x000fc8000000001d */
[----:B------:R-:W-:-:S04]  /*0f20*/  FADD R24, -R25, R24 ;  /* 0x0000001819187221 */ /* 0x000fc80000000100 */
[----:B------:R-:W-:-:S04]  /*0f30*/  FFMA R24, R20, R24, R25 ;  /* 0x0000001814187223 */ /* 0x000fc80000000019 */
[----:B------:R-:W-:-:S04]  /*0f40*/  FADD R23, -R24, R23 ;  /* 0x0000001718177221 */ /* 0x000fc80000000100 */
[----:B------:R-:W-:-:S04]  /*0f50*/  FFMA R23, R20, R23, R24 ;  /* 0x0000001714177223 */ /* 0x000fc80000000018 */
[----:B------:R-:W-:-:S04]  /*0f60*/  FADD R12, -R23, R12 ;  /* 0x0000000c170c7221 */ /* 0x000fc80000000100 */
[----:B------:R-:W-:-:S04]  /*0f70*/  FFMA R12, R20, R12, R23 ;  /* 0x0000000c140c7223 */ /* 0x000fc80000000017 */
[----:B-1----:R-:W-:-:S04]  /*0f80*/  FADD R7, -R12, R14 ;  /* 0x0000000e0c077221 */ /* 0x002fc80000000100 */
        /* <DEDUP_REMOVED lines=8> */
[----:B------:R-:W-:Y:S01]  /*1010*/  FFMA R26, R20, R18, R17 ;  /* 0x00000012141a7223 */ /* 0x000fe20000000011 */
[----:B------:R0:W-:Y:S03]  /*1020*/  STG.E desc[UR10][R8.64+-0x4], R21 ;  /* 0xfffffc1508007986 */ /* 0x0001e6000c10190a */
[----:B------:R-:W-:Y:S01]  /*1030*/  FADD R19, -R26, R19 ;  /* 0x000000131a137221 */ /* 0x000fe20000000100 */
[----:B------:R-:W-:Y:S03]  /*1040*/  STG.E desc[UR10][R8.64], R27 ;  /* 0x0000001b08007986 */ /* 0x000fe6000c10190a */
[----:B0-----:R-:W-:Y:S01]  /*1050*/  FFMA R21, R20, R19, R26 ;  /* 0x0000001314157223 */ /* 0x001fe2000000001a */
[C---:B------:R-:W-:Y:S02]  /*1060*/  IADD3 R7, PT, PT, R13.reuse, 0x4, RZ ;  /* 0x000000040d077810 */ /* 0x040fe40007ffe0ff */
[----:B------:R-:W-:-:S02]  /*1070*/  IADD3 R19, PT, PT, R13, 0x8, RZ ;  /* 0x000000080d137810 */ /* 0x000fc40007ffe0ff */
[----:B------:R-:W-:Y:S01]  /*1080*/  IADD3 R28, PT, PT, R13, 0xc, RZ ;  /* 0x0000000c0d1c7810 */ /* 0x000fe20007ffe0ff */
[--C-:B------:R-:W-:Y:S01]  /*1090*/  IMAD.WIDE R6, R7, 0x4, R4.reuse ;  /* 0x0000000407067825 */ /* 0x100fe200078e0204 */
[----:B------:R0:W-:Y:S03]  /*10a0*/  STG.E desc[UR10][R8.64+0x4], R29 ;  /* 0x0000041d08007986 */ /* 0x0001e6000c10190a */
[----:B------:R-:W-:Y:S01]  /*10b0*/  IMAD.WIDE R18, R19, 0x4, R4 ;  /* 0x0000000413127825 */ /* 0x000fe200078e0204 */
[----:B------:R1:W-:Y:S01]  /*10c0*/  STG.E desc[UR10][R6.64+-0x8], R25 ;  /* 0xfffff81906007986 */ /* 0x0003e2000c10190a */
[----:B------:R-:W-:-:S03]  /*10d0*/  IADD3 R10, PT, PT, R10, 0x10, RZ ;  /* 0x000000100a0a7810 */ /* 0x000fc60007ffe0ff */
[----:B------:R1:W-:Y:S01]  /*10e0*/  STG.E desc[UR10][R6.64+-0x4], R24 ;  /* 0xfffffc1806007986 */ /* 0x0003e2000c10190a */
[----:B0-----:R-:W-:-:S03]  /*10f0*/  IMAD.WIDE R28, R28, 0x4, R4 ;  /* 0x000000041c1c7825 */ /* 0x001fc600078e0204 */
[----:B------:R1:W-:Y:S04]  /*1100*/  STG.E desc[UR10][R6.64], R23 ;  /* 0x0000001706007986 */ /* 0x0003e8000c10190a */
[----:B------:R1:W-:Y:S04]  /*1110*/  STG.E desc[UR10][R6.64+0x4], R12 ;  /* 0x0000040c06007986 */ /* 0x0003e8000c10190a */
[----:B------:R1:W-:Y:S04]  /*1120*/  STG.E desc[UR10][R18.64+-0x8], R14 ;  /* 0xfffff80e12007986 */ /* 0x0003e8000c10190a */
[----:B------:R1:W-:Y:S04]  /*1130*/  STG.E desc[UR10][R18.64+-0x4], R15 ;  /* 0xfffffc0f12007986 */ /* 0x0003e8000c10190a */
[----:B------:R1:W-:Y:S04]  /*1140*/  STG.E desc[UR10][R18.64], R16 ;  /* 0x0000001012007986 */ /* 0x0003e8000c10190a */
[----:B------:R1:W-:Y:S04]  /*1150*/  STG.E desc[UR10][R18.64+0x4], R17 ;  /* 0x0000041112007986 */ /* 0x0003e8000c10190a */
[----:B------:R1:W-:Y:S04]  /*1160*/  STG.E desc[UR10][R28.64+-0x8], R26 ;  /* 0xfffff81a1c007986 */ /* 0x0003e8000c10190a */
[----:B------:R1:W-:Y:S01]  /*1170*/  STG.E desc[UR10][R28.64+-0x4], R21 ;  /* 0xfffffc151c007986 */ /* 0x0003e2000c10190a */
[----:B------:R-:W-:-:S02]  /*1180*/  ISETP.GE.AND P1, PT, R10, -0xc, PT ;  /* 0xfffffff40a00780c */ /* 0x000fc40003f26270 */
[----:B------:R-:W-:Y:S02]  /*1190*/  IADD3 R11, PT, PT, R11, 0x10, RZ ;  /* 0x000000100b0b7810 */ /* 0x000fe40007ffe0ff */
[----:B------:R-:W-:Y:S01]  /*11a0*/  IADD3 R13, PT, PT, R13, 0x10, RZ ;  /* 0x000000100d0d7810 */ /* 0x000fe20007ffe0ff */
[----:B--2---:R-:W-:-:S04]  /*11b0*/  FADD R0, -R21, R0 ;  /* 0x0000000015007221 */ /* 0x004fc80000000100 */
[----:B------:R-:W-:-:S04]  /*11c0*/  FFMA R27, R20, R0, R21 ;  /* 0x00000000141b7223 */ /* 0x000fc80000000015 */
[----:B------:R-:W-:-:S04]  /*11d0*/  FADD R22, -R27, R22 ;  /* 0x000000161b167221 */ /* 0x000fc80000000100 */
[----:B------:R-:W-:Y:S01]  /*11e0*/  FFMA R9, R20, R22, R27 ;  /* 0x0000001614097223 */ /* 0x000fe2000000001b */
[----:B------:R1:W-:Y:S04]  /*11f0*/  STG.E desc[UR10][R28.64], R27 ;  /* 0x0000001b1c007986 */ /* 0x0003e8000c10190a */
[----:B------:R1:W-:Y:S01]  /*1200*/  STG.E desc[UR10][R28.64+0x4], R9 ;  /* 0x000004091c007986 */ /* 0x0003e2000c10190a */
[----:B------:R-:W-:Y:S05]  /*1210*/  @!P1 BRA `(.L_x_19) ;  /* 0xfffffff800b49947 */ /* 0x000fea000383ffff */
.L_x_18:
[----:B------:R-:W-:-:S04]  /*1220*/  IADD3 R0, PT, PT, -R10, RZ, RZ ;  /* 0x000000ff0a007210 */ /* 0x000fc80007ffe1ff */
[----:B------:R-:W-:-:S13]  /*1230*/  ISETP.GT.AND P1, PT, R0, 0x4, PT ;  /* 0x000000040000780c */ /* 0x000fda0003f24270 */
[----:B------:R-:W-:Y:S05]  /*1240*/  @!P1 BRA `(.L_x_20) ;  /* 0x0000000000a89947 */ /* 0x000fea0003800000 */
        /* <DEDUP_REMOVED lines=9> */
[----:B------:R-:W4:Y:S04]  /*12e0*/  LDG.E.CONSTANT R8, desc[UR10][R6.64] ;  /* 0x0000000a06087981 */ /* 0x000f28000c1e9900 */
[----:B------:R1:W4:Y:S01]  /*12f0*/  LDG.E.CONSTANT R0, desc[UR10][R6.64+0x4] ;  /* 0x0000040a06007981 */ /* 0x000322000c1e9900 */
[----:B0-----:R-:W-:Y:S01]  /*1300*/  IADD3 R15, PT, PT, R13, 0x4, RZ ;  /* 0x000000040d0f7810 */ /* 0x001fe20007ffe0ff */
[----:B------:R-:W-:Y:S01]  /*1310*/  VIADD R11, R11, 0x8 ;  /* 0x000000080b0b7836 */ /* 0x000fe20000000000 */
[----:B------:R-:W-:-:S02]  /*1320*/  PLOP3.LUT P0, PT, PT, PT, PT, 0x8, 0x80 ;  /* 0x000000000080781c */ /* 0x000fc40003f0e170 */
[----:B------:R-:W-:Y:S01]  /*1330*/  IADD3 R10, PT, PT, R10, 0x8, RZ ;  /* 0x000000080a0a7810 */ /* 0x000fe20007ffe0ff */
[----:B------:R-:W-:-:S04]  /*1340*/  IMAD.WIDE R14, R15, 0x4, R4 ;  /* 0x000000040f0e7825 */ /* 0x000fc800078e0204 */
[C---:B-1----:R-:W-:Y:S01]  /*1350*/  IMAD.WIDE R6, R13.reuse, 0x4, R4 ;  /* 0x000000040d067825 */ /* 0x042fe200078e0204 */
[----:B------:R-:W-:-:S03]  /*1360*/  IADD3 R13, PT, PT, R13, 0x8, RZ ;  /* 0x000000080d0d7810 */ /* 0x000fc60007ffe0ff */
[----:B--2---:R-:W-:-:S04]  /*1370*/  FADD R12, -R9, R12 ;  /* 0x0000000c090c7221 */ /* 0x004fc80000000100 */
[----:B-----5:R-:W-:-:S04]  /*1380*/  FFMA R17, R20, R12, R9 ;  /* 0x0000000c14117223 */ /* 0x020fc80000000009 */
[----:B---3--:R-:W-:Y:S01]  /*1390*/  FADD R16, -R17, R16 ;  /* 0x0000001011107221 */ /* 0x008fe20000000100 */
[----:B------:R0:W-:Y:S03]  /*13a0*/  STG.E desc[UR10][R6.64+-0x8], R17 ;  /* 0xfffff81106007986 */ /* 0x0001e6000c10190a */
[----:B------:R-:W-:-:S04]  /*13b0*/  FFMA R19, R20, R16, R17 ;  /* 0x0000001014137223 */ /* 0x000fc80000000011 */
[----:B----4-:R-:W-:Y:S01]  /*13c0*/  FADD R18, -R19, R18 ;  /* 0x0000001213127221 */ /* 0x010fe20000000100 */
[----:B------:R0:W-:Y:S03]  /*13d0*/  STG.E desc[UR10][R6.64+-0x4], R19 ;  /* 0xfffffc1306007986 */ /* 0x0001e6000c10190a */
[----:B------:R-:W-:-:S04]  /*13e0*/  FFMA R21, R20, R18, R19 ;  /* 0x0000001214157223 */ /* 0x000fc80000000013 */
[----:B------:R-:W-:Y:S01]  /*13f0*/  FADD R22, -R21, R22 ;  /* 0x0000001615167221 */ /* 0x000fe20000000100 */
        /* <DEDUP_REMOVED lines=13> */
[----:B------:R-:W-:-:S05]  /*14d0*/  FFMA R9, R20, R0, R29 ;  /* 0x0000000014097223 */ /* 0x000fca000000001d */
[----:B------:R0:W-:Y:S02]  /*14e0*/  STG.E desc[UR10][R14.64+0x4], R9 ;  /* 0x000004090e007986 */ /* 0x0001e4000c10190a */
.L_x_20:
[----:B------:R-:W-:-:S13]  /*14f0*/  ISETP.NE.OR P0, PT, R10, RZ, P0 ;  /* 0x000000ff0a00720c */ /* 0x000fda0000705670 */
[----:B------:R-:W-:Y:S05]  /*1500*/  @!P0 EXIT ;  /* 0x000000000000894d */ /* 0x000fea0003800000 */
.L_x_17:
[----:B01----:R-:W-:-:S05]  /*1510*/  IMAD.WIDE R6, R11, 0x4, R2 ;  /* 0x000000040b067825 */ /* 0x003fca00078e0202 */
[----:B--2---:R-:W2:Y:S04]  /*1520*/  LDG.E.CONSTANT R0, desc[UR10][R6.64+-0x8] ;  /* 0xfffff80a06007981 */ /* 0x004ea8000c1e9900 */
[----:B------:R-:W3:Y:S04]  /*1530*/  LDG.E.CONSTANT R8, desc[UR10][R6.64+-0x4] ;  /* 0xfffffc0a06087981 */ /* 0x000ee8000c1e9900 */
[----:B------:R-:W4:Y:S04]  /*1540*/  LDG.E.CONSTANT R12, desc[UR10][R6.64] ;  /* 0x0000000a060c7981 */ /* 0x000f28000c1e9900 */
[----:B------:R-:W4:Y:S01]  /*1550*/  LDG.E.CONSTANT R14, desc[UR10][R6.64+0x4] ;  /* 0x0000040a060e7981 */ /* 0x000f22000c1e9900 */
[----:B------:R-:W-:-:S02]  /*1560*/  IADD3 R10, PT, PT, R10, 0x4, RZ ;  /* 0x000000040a0a7810 */ /* 0x000fc40007ffe0ff */
[----:B------:R-:W-:Y:S02]  /*1570*/  IADD3 R11, PT, PT, R11, 0x4, RZ ;  /* 0x000000040b0b7810 */ /* 0x000fe40007ffe0ff */
[----:B------:R-:W-:Y:S01]  /*1580*/  ISETP.NE.AND P0, PT, R10, RZ, PT ;  /* 0x000000ff0a00720c */ /* 0x000fe20003f05270 */
[----:B--2---:R-:W-:-:S04]  /*1590*/  FADD R0, R0, -R9 ;  /* 0x8000000900007221 */ /* 0x004fc80000000000 */
[----:B-----5:R-:W-:-:S04]  /*15a0*/  FFMA R17, R20, R0, R9 ;  /* 0x0000000014117223 */ /* 0x020fc80000000009 */
[----:B---3--:R-:W-:-:S04]  /*15b0*/  FADD R8, -R17, R8 ;  /* 0x0000000811087221 */ /* 0x008fc80000000100 */
[----:B------:R-:W-:-:S04]  /*15c0*/  FFMA R19, R20, R8, R17 ;  /* 0x0000000814137223 */ /* 0x000fc80000000011 */
[----:B----4-:R-:W-:-:S04]  /*15d0*/  FADD R12, -R19, R12 ;  /* 0x0000000c130c7221 */ /* 0x010fc80000000100 */
[----:B------:R-:W-:-:S04]  /*15e0*/  FFMA R21, R20, R12, R19 ;  /* 0x0000000c14157223 */ /* 0x000fc80000000013 */
[----:B------:R-:W-:Y:S01]  /*15f0*/  FADD R0, -R21, R14 ;  /* 0x0000000e15007221 */ /* 0x000fe20000000100 */
[C---:B------:R-:W-:Y:S01]  /*1600*/  IMAD.WIDE R14, R13.reuse, 0x4, R4 ;  /* 0x000000040d0e7825 */ /* 0x040fe200078e0204 */
[----:B------:R-:W-:-:S03]  /*1610*/  IADD3 R13, PT, PT, R13, 0x4, RZ ;  /* 0x000000040d0d7810 */ /* 0x000fc60007ffe0ff */
[----:B------:R-:W-:Y:S01]  /*1620*/  FFMA R9, R20, R0, R21 ;  /* 0x0000000014097223 */ /* 0x000fe20000000015 */
[----:B------:R2:W-:Y:S04]  /*1630*/  STG.E desc[UR10][R14.64+-0x8], R17 ;  /* 0xfffff8110e007986 */ /* 0x0005e8000c10190a */
[----:B------:R2:W-:Y:S04]  /*1640*/  STG.E desc[UR10][R14.64+-0x4], R19 ;  /* 0xfffffc130e007986 */ /* 0x0005e8000c10190a */
[----:B------:R2:W-:Y:S04]  /*1650*/  STG.E desc[UR10][R14.64], R21 ;  /* 0x000000150e007986 */ /* 0x0005e8000c10190a */
[----:B------:R2:W-:Y:S01]  /*1660*/  STG.E desc[UR10][R14.64+0x4], R9 ;  /* 0x000004090e007986 */ /* 0x0005e2000c10190a */
[----:B------:R-:W-:Y:S05]  /*1670*/  @P0 BRA `(.L_x_17) ;  /* 0xfffffffc00a40947 */ /* 0x000fea000383ffff */
[----:B------:R-:W-:Y:S05]  /*1680*/  EXIT ;  /* 0x000000000000794d */ /* 0x000fea0003800000 */
        .weak           $__internal_0_$__cuda_sm3x_div_rn_noftz_f32_slowpath
        .type           $__internal_0_$__cuda_sm3x_div_rn_noftz_f32_slowpath,@function
        .size           $__internal_0_$__cuda_sm3x_div_rn_noftz_f32_slowpath,(.L_x_30 - $__internal_0_$__cuda_sm3x_div_rn_noftz_f32_slowpath)
$__internal_0_$__cuda_sm3x_div_rn_noftz_f32_slowpath:
[----:B------:R-:W-:Y:S02]  /*1690*/  SHF.R.U32.HI R5, RZ, 0x17, R6 ;  /* 0x00000017ff057819 */ /* 0x000fe40000011606 */
[----:B------:R-:W-:Y:S02]  /*16a0*/  SHF.R.U32.HI R2, RZ, 0x17, R19 ;  /* 0x00000017ff027819 */ /* 0x000fe40000011613 */
[----:B------:R-:W-:Y:S02]  /*16b0*/  LOP3.LUT R5, R5, 0xff, RZ, 0xc0, !PT ;  /* 0x000000ff05057812 */ /* 0x000fe400078ec0ff */
[----:B------:R-:W-:Y:S02]  /*16c0*/  LOP3.LUT R10, R2, 0xff, RZ, 0xc0, !PT ;  /* 0x000000ff020a7812 */ /* 0x000fe400078ec0ff */
[----:B------:R-:W-:Y:S02]  /*16d0*/  IADD3 R8, PT, PT, R5, -0x1, RZ ;  /* 0xffffffff05087810 */ /* 0x000fe40007ffe0ff */
[----:B------:R-:W-:-:S02]  /*16e0*/  IADD3 R9, PT, PT, R10, -0x1, RZ ;  /* 0xffffffff0a097810 */ /* 0x000fc40007ffe0ff */
[----:B------:R-:W-:-:S04]  /*16f0*/  ISETP.GT.U32.AND P0, PT, R8, 0xfd, PT ;  /* 0x000000fd0800780c */ /* 0x000fc80003f04070 */
[----:B------:R-:W-:-:S13]  /*1700*/  ISETP.GT.U32.OR P0, PT, R9, 0xfd, P0 ;  /* 0x000000fd0900780c */ /* 0x000fda0000704470 */
[----:B------:R-:W-:Y:S01]  /*1710*/  @!P0 MOV R7, RZ ;  /* 0x000000ff00078202 */ /* 0x000fe20000000f00 */
[----:B------:R-:W-:Y:S06]  /*1720*/  @!P0 BRA `(.L_x_21) ;  /* 0x0000000000608947 */ /* 0x000fec0003800000 */
[----:B------:R-:W-:Y:S02]  /*1730*/  FSETP.GTU.FTZ.AND P0, PT, |R19|, +INF , PT ;  /* 0x7f8000001300780b */ /* 0x000fe40003f1c200 */
[----:B------:R-:W-:Y:S02]  /*1740*/  FSETP.GTU.FTZ.AND P1, PT, |R6|, +INF , PT ;  /* 0x7f8000000600780b */ /* 0x000fe40003f3c200 */
[----:B------:R-:W-:Y:S02]  /*1750*/  MOV R2, R6 ;  /* 0x0000000600027202 */ /* 0x000fe40000000f00 */
[----:B------:R-:W-:-:S13]  /*1760*/  PLOP3.LUT P0, PT, P0, P1, PT, 0xf8, 0x8f ;  /* 0x00000000008f781c */ /* 0x000fda0000703f70 */
[----:B------:R-:W-:Y:S05]  /*1770*/  @P0 BRA `(.L_x_22) ;  /* 0x0000000400440947 */ /* 0x000fea0003800000 */
[----:B------:R-:W-:-:S13]  /*1780*/  LOP3.LUT P0, RZ, R6, 0x7fffffff, R19, 0xc8, !PT ;  /* 0x7fffffff06ff7812 */ /* 0x000fda000780c813 */
[----:B------:R-:W-:Y:S05]  /*1790*/  @!P0 BRA `(.L_x_23) ;  /* 0x0000000400348947 */ /* 0x000fea0003800000 */
[C---:B------:R-:W-:Y:S02]  /*17a0*/  FSETP.NEU.FTZ.AND P2, PT, |R19|.reuse, +INF , PT ;  /* 0x7f8000001300780b */ /* 0x040fe40003f5d200 */
[----:B------:R-:W-:Y:S02]  /*17b0*/  FSETP.NEU.FTZ.AND P1, PT, |R2|, +INF , PT ;  /* 0x7f8000000200780b */ /* 0x000fe40003f3d200 */
[----:B------:R-:W-:-:S11]  /*17c0*/  FSETP.NEU.FTZ.AND P0, PT, |R19|, +INF , PT ;  /* 0x7f8000001300780b */ /* 0x000fd60003f1d200 */
[----:B------:R-:W-:Y:S05]  /*17d0*/  @!P1 BRA !P2, `(.L_x_23) ;  /* 0x0000000400249947 */ /* 0x000fea0005000000 */
[----:B------:R-:W-:-:S04]  /*17e0*/  LOP3.LUT P2, RZ, R19, 0x7fffffff, RZ, 0xc0, !PT ;  /* 0x7fffffff13ff7812 */ /* 0x000fc8000784c0ff */
[----:B------:R-:W-:-:S13]  /*17f0*/  PLOP3.LUT P1, PT, P1, P2, PT, 0x2f, 0xf2 ;  /* 0x0000000000f2781c */ /* 0x000fda0000f24577 */
[----:B------:R-:W-:Y:S05]  /*1800*/  @P1 BRA `(.L_x_24) ;  /* 0x0000000400101947 */ /* 0x000fea0003800000 */
[----:B------:R-:W-:-:S04]  /*1810*/  LOP3.LUT P1, RZ, R6, 0x7fffffff, RZ, 0xc0, !PT ;  /* 0x7fffffff06ff7812 */ /* 0x000fc8000782c0ff */
[----:B------:R-:W-:-:S13]  /*1820*/  PLOP3.LUT P0, PT, P0, P1, PT, 0x2f, 0xf2 ;  /* 0x0000000000f2781c */ /* 0x000fda0000702577 */
[----:B------:R-:W-:Y:S05]  /*1830*/  @P0 BRA `(.L_x_25) ;  /* 0x0000000000f80947 */ /* 0x000fea0003800000 */
[----:B------:R-:W-:Y:S02]  /*1840*/  ISETP.GE.AND P0, PT, R9, RZ, PT ;  /* 0x000000ff0900720c */ /* 0x000fe40003f06270 */
[----:B------:R-:W-:-:S11]  /*1850*/  ISETP.GE.AND P1, PT, R8, RZ, PT ;  /* 0x000000ff0800720c */ /* 0x000fd60003f26270 */
[----:B------:R-:W-:Y:S01]  /*1860*/  @P0 MOV R7, RZ ;  /* 0x000000ff00070202 */ /* 0x000fe20000000f00 */
[----:B------:R-:W-:Y:S01]  /*1870*/  @!P0 FFMA R19, R19, 1.84467440737095516160e+19, RZ ;  /* 0x5f80000013138823 */ /* 0x000fe200000000ff */
[----:B------:R-:W-:Y:S01]  /*1880*/  @!P0 MOV R7, 0xffffffc0 ;  /* 0xffffffc000078802 */ /* 0x000fe20000000f00 */
[----:B------:R-:W-:-:S04]  /*1890*/  @!P1 FFMA R6, R2, 1.84467440737095516160e+19, RZ ;  /* 0x5f80000002069823 */ /* 0x000fc800000000ff */
[----:B------:R-:W-:-:S07]  /*18a0*/  @!P1 VIADD R7, R7, 0x40 ;  /* 0x0000004007079836 */ /* 0x000fce0000000000 */
.L_x_21:
[----:B------:R-:W-:-:S04]  /*18b0*/  LEA R9, R5, 0xc0800000, 0x17 ;  /* 0xc080000005097811 */ /* 0x000fc800078eb8ff */
[----:B------:R-:W-:Y:S02]  /*18c0*/  IADD3 R9, PT, PT, -R9, R6, RZ ;  /* 0x0000000609097210 */ /* 0x000fe40007ffe1ff */
[----:B------:R-:W-:Y:S02]  /*18d0*/  IADD3 R6, PT, PT, R10, -0x7f, RZ ;  /* 0xffffff810a067810 */ /* 0x000fe40007ffe0ff */
[----:B------:R-:W0:Y:S01]  /*18e0*/  MUFU.RCP R8, R9 ;  /* 0x0000000900087308 */ /* 0x000e220000001000 */
[----:B------:R-:W-:Y:S02]  /*18f0*/  FADD.FTZ R11, -R9, -RZ ;  /* 0x800000ff090b7221 */ /* 0x000fe40000010100 */
[C---:B------:R-:W-:Y:S01]  /*1900*/  IMAD R2, R6.reuse, -0x800000, R19 ;  /* 0xff80000006027824 */ /* 0x040fe200078e0213 */
[----:B------:R-:W-:-:S04]  /*1910*/  IADD3 R6, PT, PT, R6, 0x7f, -R5 ;  /* 0x0000007f06067810 */ /* 0x000fc80007ffe805 */
[----:B------:R-:W-:Y:S01]  /*1920*/  IADD3 R6, PT, PT, R6, R7, RZ ;  /* 0x0000000706067210 */ /* 0x000fe20007ffe0ff */
[----:B0-----:R-:W-:-:S04]  /*1930*/  FFMA R13, R8, R11, 1 ;  /* 0x3f800000080d7423 */ /* 0x001fc8000000000b */
[----:B------:R-:W-:-:S04]  /*1940*/  FFMA R15, R8, R13, R8 ;  /* 0x0000000d080f7223 */ /* 0x000fc80000000008 */
[----:B------:R-:W-:-:S04]  /*1950*/  FFMA R8, R2, R15, RZ ;  /* 0x0000000f02087223 */ /* 0x000fc800000000ff */
[----:B------:R-:W-:-:S04]  /*1960*/  FFMA R13, R11, R8, R2 ;  /* 0x000000080b0d7223 */ /* 0x000fc80000000002 */
[----:B------:R-:W-:-:S04]  /*1970*/  FFMA R8, R15, R13, R8 ;  /* 0x0000000d0f087223 */ /* 0x000fc80000000008 */
[----:B------:R-:W-:-:S04]  /*1980*/  FFMA R11, R11, R8, R2 ;  /* 0x000000080b0b7223 */ /* 0x000fc80000000002 */
[----:B------:R-:W-:-:S05]  /*1990*/  FFMA R2, R15, R11, R8 ;  /* 0x0000000b0f027223 */ /* 0x000fca0000000008 */
[----:B------:R-:W-:-:S04]  /*19a0*/  SHF.R.U32.HI R5, RZ, 0x17, R2 ;  /* 0x00000017ff057819 */ /* 0x000fc80000011602 */
[----:B------:R-:W-:-:S04]  /*19b0*/  LOP3.LUT R5, R5, 0xff, RZ, 0xc0, !PT ;  /* 0x000000ff05057812 */ /* 0x000fc800078ec0ff */
[----:B------:R-:W-:-:S04]  /*19c0*/  IADD3 R9, PT, PT, R5, R6, RZ ;  /* 0x0000000605097210 */ /* 0x000fc80007ffe0ff */
[----:B------:R-:W-:-:S04]  /*19d0*/  IADD3 R5, PT, PT, R9, -0x1, RZ ;  /* 0xffffffff09057810 */ /* 0x000fc80007ffe0ff */
[----:B------:R-:W-:-:S13]  /*19e0*/  ISETP.GE.U32.AND P0, PT, R5, 0xfe, PT ;  /* 0x000000fe0500780c */ /* 0x000fda0003f06070 */
[----:B------:R-:W-:Y:S05]  /*19f0*/  @!P0 BRA `(.L_x_26) ;  /* 0x0000000000808947 */ /* 0x000fea0003800000 */
[----:B------:R-:W-:-:S13]  /*1a00*/  ISETP.GT.AND P0, PT, R9, 0xfe, PT ;  /* 0x000000fe0900780c */ /* 0x000fda0003f04270 */
[----:B------:R-:W-:Y:S05]  /*1a10*/  @P0 BRA `(.L_x_27) ;  /* 0x00000000006c0947 */ /* 0x000fea0003800000 */
[----:B------:R-:W-:-:S13]  /*1a20*/  ISETP.GE.AND P0, PT, R9, 0x1, PT ;  /* 0x000000010900780c */ /* 0x000fda0003f06270 */
[----:B------:R-:W-:Y:S05]  /*1a30*/  @P0 BRA `(.L_x_28) ;  /* 0x0000000000980947 */ /* 0x000fea0003800000 */
[----:B------:R-:W-:Y:S02]  /*1a40*/  ISETP.GE.AND P0, PT, R9, -0x18, PT ;  /* 0xffffffe80900780c */ /* 0x000fe40003f06270 */
[----:B------:R-:W-:-:S11]  /*1a50*/  LOP3.LUT R2, R2, 0x80000000, RZ, 0xc0, !PT ;  /* 0x8000000002027812 */ /* 0x000fd600078ec0ff */
[----:B------:R-:W-:Y:S05]  /*1a60*/  @!P0 BRA `(.L_x_28) ;  /* 0x00000000008c8947 */ /* 0x000fea0003800000 */
[CCC-:B------:R-:W-:Y:S01]  /*1a70*/  FFMA.RZ R5, R15.reuse, R11.reuse, R8.reuse ;  /* 0x0000000b0f057223 */ /* 0x1c0fe2000000c008 */
[-CC-:B------:R-:W-:Y:S01]  /*1a80*/  FFMA.RM R6, R15, R11.reuse, R8.reuse ;  /* 0x0000000b0f067223 */ /* 0x180fe20000004008 */
[C---:B------:R-:W-:Y:S02]  /*1a90*/  ISETP.NE.AND P2, PT, R9.reuse, RZ, PT ;  /* 0x000000ff0900720c */ /* 0x040fe40003f45270 */
[----:B------:R-:W-:Y:S02]  /*1aa0*/  ISETP.NE.AND P1, PT, R9, RZ, PT ;  /* 0x000000ff0900720c */ /* 0x000fe40003f25270 */
[----:B------:R-:W-:Y:S01]  /*1ab0*/  LOP3.LUT R7, R5, 0x7fffff, RZ, 0xc0, !PT ;  /* 0x007fffff05077812 */ /* 0x000fe200078ec0ff */
[----:B------:R-:W-:Y:S01]  /*1ac0*/  FFMA.RP R5, R15, R11, R8 ;  /* 0x0000000b0f057223 */ /* 0x000fe20000008008 */
[----:B------:R-:W-:Y:S02]  /*1ad0*/  IADD3 R8, PT, PT, R9, 0x20, RZ ;  /* 0x0000002009087810 */ /* 0x000fe40007ffe0ff */
[----:B------:R-:W-:-:S02]  /*1ae0*/  LOP3.LUT R7, R7, 0x800000, RZ, 0xfc, !PT ;  /* 0x0080000007077812 */ /* 0x000fc400078efcff */
[----:B------:R-:W-:Y:S02]  /*1af0*/  IADD3 R9, PT, PT, -R9, RZ, RZ ;  /* 0x000000ff09097210 */ /* 0x000fe40007ffe1ff */
[----:B------:R-:W-:Y:S02]  /*1b00*/  SHF.L.U32 R8, R7, R8, RZ ;  /* 0x0000000807087219 */ /* 0x000fe400000006ff */
[----:B------:R-:W-:Y:S02]  /*1b10*/  FSETP.NEU.FTZ.AND P0, PT, R5, R6, PT ;  /* 0x000000060500720b */ /* 0x000fe40003f1d000 */
[----:B------:R-:W-:Y:S02]  /*1b20*/  SEL R6, R9, RZ, P2 ;  /* 0x000000ff09067207 */ /* 0x000fe40001000000 */
[----:B------:R-:W-:Y:S02]  /*1b30*/  ISETP.NE.AND P1, PT, R8, RZ, P1 ;  /* 0x000000ff0800720c */ /* 0x000fe40000f25270 */
[----:B------:R-:W-:-:S02]  /*1b40*/  SHF.R.U32.HI R6, RZ, R6, R7 ;  /* 0x00000006ff067219 */ /* 0x000fc40000011607 */
[----:B------:R-:W-:Y:S02]  /*1b50*/  PLOP3.LUT P0, PT, P0, P1, PT, 0xf8, 0x8f ;  /* 0x00000000008f781c */ /* 0x000fe40000703f70 */
[----:B------:R-:W-:Y:S02]  /*1b60*/  SHF.R.U32.HI R8, RZ, 0x1, R6 ;  /* 0x00000001ff087819 */ /* 0x000fe40000011606 */
[----:B------:R-:W-:-:S04]  /*1b70*/  SEL R5, RZ, 0x1, !P0 ;  /* 0x00000001ff057807 */ /* 0x000fc80004000000 */
[----:B------:R-:W-:-:S04]  /*1b80*/  LOP3.LUT R5, R5, 0x1, R8, 0xf8, !PT ;  /* 0x0000000105057812 */ /* 0x000fc800078ef808 */
[----:B------:R-:W-:-:S04]  /*1b90*/  LOP3.LUT R5, R5, R6, RZ, 0xc0, !PT ;  /* 0x0000000605057212 */ /* 0x000fc800078ec0ff */
[----:B------:R-:W-:-:S04]  /*1ba0*/  IADD3 R5, PT, PT, R8, R5, RZ ;  /* 0x0000000508057210 */ /* 0x000fc80007ffe0ff */
[----:B------:R-:W-:Y:S01]  /*1bb0*/  LOP3.LUT R2, R5, R2, RZ, 0xfc, !PT ;  /* 0x0000000205027212 */ /* 0x000fe200078efcff */
[----:B------:R-:W-:Y:S06]  /*1bc0*/  BRA `(.L_x_28) ;  /* 0x0000000000347947 */ /* 0x000fec0003800000 */
.L_x_27:
[----:B------:R-:W-:-:S04]  /*1bd0*/  LOP3.LUT R2, R2, 0x80000000, RZ, 0xc0, !PT ;  /* 0x8000000002027812 */ /* 0x000fc800078ec0ff */
[----:B------:R-:W-:Y:S01]  /*1be0*/  LOP3.LUT R2, R2, 0x7f800000, RZ, 0xfc, !PT ;  /* 0x7f80000002027812 */ /* 0x000fe200078efcff */
[----:B------:R-:W-:Y:S06]  /*1bf0*/  BRA `(.L_x_28) ;  /* 0x0000000000287947 */ /* 0x000fec0003800000 */
.L_x_26:
[----:B------:R-:W-:Y:S01]  /*1c00*/  LEA R2, R6, R2, 0x17 ;  /* 0x0000000206027211 */ /* 0x000fe200078eb8ff */
[----:B------:R-:W-:Y:S06]  /*1c10*/  BRA `(.L_x_28) ;  /* 0x0000000000207947 */ /* 0x000fec0003800000 */
.L_x_25:
[----:B------:R-:W-:-:S04]  /*1c20*/  LOP3.LUT R2, R6, 0x80000000, R19, 0x48, !PT ;  /* 0x8000000006027812 */ /* 0x000fc800078e4813 */
[----:B------:R-:W-:Y:S01]  /*1c30*/  LOP3.LUT R2, R2, 0x7f800000, RZ, 0xfc, !PT ;  /* 0x7f80000002027812 */ /* 0x000fe200078efcff */
[----:B------:R-:W-:Y:S06]  /*1c40*/  BRA `(.L_x_28) ;  /* 0x0000000000147947 */ /* 0x000fec0003800000 */
.L_x_24:
[----:B------:R-:W-:Y:S01]  /*1c50*/  LOP3.LUT R2, R6, 0x80000000, R19, 0x48, !PT ;  /* 0x8000000006027812 */ /* 0x000fe200078e4813 */
[----:B------:R-:W-:Y:S06]  /*1c60*/  BRA `(.L_x_28) ;  /* 0x00000000000c7947 */ /* 0x000fec0003800000 */
.L_x_23:
[----:B------:R-:W0:Y:S01]  /*1c70*/  MUFU.RSQ R2, -QNAN ;  /* 0xffc0000000027908 */ /* 0x000e220000001400 */
[----:B------:R-:W-:Y:S05]  /*1c80*/  BRA `(.L_x_28) ;  /* 0x0000000000047947 */ /* 0x000fea0003800000 */
.L_x_22:
[----:B------:R-:W-:-:S07]  /*1c90*/  FADD.FTZ R2, R19, R2 ;  /* 0x0000000213027221 */ /* 0x000fce0000010000 */
.L_x_28:
[----:B------:R-:W-:-:S04]  /*1ca0*/  HFMA2 R5, -RZ, RZ, 0, 0 ;  /* 0x00000000ff057431 */ /* 0x000fc800000001ff */
[----:B0-----:R-:W-:Y:S05]  /*1cb0*/  RET.REL.NODEC R4 `(wilders_batch_f32) ;  /* 0xffffffe004d07950 */ /* 0x001fea0003c3ffff */
.L_x_29:
[----:B------:R-:W-:-:S00]  /*1cc0*/  BRA `(.L_x_29) ;  /* 0xfffffffc00fc7947 */ /* 0x000fc0000383ffff */
[----:B------:R-:W-:-:S00]  /*1cd0*/  NOP ;  /* 0x0000000000007918 */ /* 0x000fc00000000000 */
        /* <DEDUP_REMOVED lines=10> */
.L_x_30:


//--------------------- .nv.shared.wilders_batch_f32 --------------------------
	.section	.nv.shared.wilders_batch_f32,"aw",@nobits
	.sectionflags	@""
	.align	4
.nv.shared.wilders_batch_f32:
	.zero		2048


//--------------------- .nv.shared.reserved.0     --------------------------
	.section	.nv.shared.reserved.0,"aw",@nobits
	.weak		__nv_reservedSMEM_offset_0_alias
	.size		__nv_reservedSMEM_offset_0_alias, 0, 64
	.other		__nv_reservedSMEM_offset_0_alias,@"STO_CUDA_RESERVED_SHARED STV_DEFAULT"
__nv_reservedSMEM_offset_0_alias:
	.zero		0
	.zero		64


//--------------------- .nv.constant0.wilders_batch_f32 --------------------------
	.section	.nv.constant0.wilders_batch_f32,"a",@progbits
	.sectionflags	@""
	.align	4
.nv.constant0.wilders_batch_f32:
	.zero		952


//--------------------- SYMBOLS --------------------------

	.type		.nv.reservedSmem.offset0,@object
	.size		.nv.reservedSmem.offset0,0x4
	.type		.nv.reservedSmem.cap,@object
	.size		.nv.reservedSmem.cap,0x4
